//
// Generated by NVIDIA NVVM Compiler
//
// Compiler Build ID: CL-36424714
// Cuda compilation tools, release 13.0, V13.0.88
// Based on NVVM 20.0.0
//

.version 9.0
.target sm_100
.address_size 64

	// .globl	candidate5
// _ZZ10candidate5E15pad_temp_shared has been demoted
// _ZZ10candidate5E13kernel_shared has been demoted

.visible .entry candidate5(
	.param .u64 .ptr .align 1 candidate5_param_0,
	.param .u64 .ptr .align 1 candidate5_param_1,
	.param .u64 .ptr .align 1 candidate5_param_2
)
.maxntid 512
{
	.reg .pred 	%p<16>;
	.reg .b16 	%rs<20>;
	.reg .b32 	%r<125>;
	.reg .b32 	%f<539>;
	.reg .b64 	%rd<33>;
	// demoted variable
	.shared .align 4 .b8 _ZZ10candidate5E15pad_temp_shared[4096];
	// demoted variable
	.shared .align 4 .b8 _ZZ10candidate5E13kernel_shared[6144];
	mov.u32 	%r18, %ctaid.x;
	mul.hi.u32 	%r19, %r18, -1840700269;
	shr.u32 	%r20, %r19, 2;
	mul.lo.s32 	%r21, %r20, 14;
	mov.u32 	%r22, %tid.x;
	shr.u32 	%r23, %r22, 4;
	and.b32  	%r24, %r23, 15;
	or.b32  	%r25, %r21, %r24;
	setp.ne.s32 	%p2, %r25, 0;
	add.s32 	%r26, %r21, %r24;
	setp.lt.u32 	%p3, %r26, 113;
	and.pred  	%p1, %p2, %p3;
	mul.lo.s32 	%r28, %r20, 7;
	sub.s32 	%r29, %r18, %r28;
	shl.b32 	%r1, %r29, 4;
	mul.lo.s32 	%r2, %r20, 1568;
	cvt.u16.u32 	%rs1, %r22;
	mul.hi.u16 	%rs2, %rs1, 5462;
	mul.wide.u16 	%r30, %rs2, 1152;
	mul.lo.s16 	%rs3, %rs2, 12;
	sub.s16 	%rs4, %rs1, %rs3;
	mul.lo.s16 	%rs5, %rs4, 3;
	cvt.u32.u16 	%r31, %rs5;
	or.b32  	%r3, %r30, %r31;
	or.b16  	%rs6, %rs1, 512;
	mul.hi.u16 	%rs7, %rs6, 5462;
	mul.wide.u16 	%r32, %rs7, 1152;
	add.s16 	%rs8, %rs1, 8;
	mul.hi.u16 	%rs9, %rs8, 5462;
	mul.lo.s16 	%rs10, %rs9, 12;
	sub.s16 	%rs11, %rs8, %rs10;
	mul.lo.s16 	%rs12, %rs11, 3;
	cvt.u32.u16 	%r33, %rs12;
	or.b32  	%r4, %r32, %r33;
	or.b16  	%rs13, %rs1, 1024;
	mul.hi.u16 	%rs14, %rs13, 5462;
	mul.wide.u16 	%r34, %rs14, 1152;
	add.s16 	%rs15, %rs1, 4;
	mul.hi.u16 	%rs16, %rs15, 5462;
	mul.lo.s16 	%rs17, %rs16, 12;
	sub.s16 	%rs18, %rs15, %rs17;
	mul.lo.s16 	%rs19, %rs18, 3;
	cvt.u32.u16 	%r35, %rs19;
	or.b32  	%r5, %r34, %r35;
	mov.b32 	%r120, 0;
	mov.f32 	%f483, 0f00000000;
	not.pred 	%p4, %p1;
	cvt.u64.u32 	%rd10, %r1;
	mov.f32 	%f484, %f483;
	mov.f32 	%f485, %f483;
	mov.f32 	%f486, %f483;
	mov.f32 	%f487, %f483;
	mov.f32 	%f488, %f483;
	mov.f32 	%f489, %f483;
	mov.f32 	%f490, %f483;
	mov.f32 	%f491, %f483;
	mov.f32 	%f492, %f483;
	mov.f32 	%f493, %f483;
	mov.f32 	%f494, %f483;
	mov.f32 	%f495, %f483;
	mov.f32 	%f496, %f483;
	mov.f32 	%f497, %f483;
	mov.f32 	%f498, %f483;
	mov.f32 	%f499, %f483;
	mov.f32 	%f500, %f483;
	mov.f32 	%f501, %f483;
	mov.f32 	%f502, %f483;
	mov.f32 	%f503, %f483;
	mov.f32 	%f504, %f483;
	mov.f32 	%f505, %f483;
	mov.f32 	%f506, %f483;
	mov.f32 	%f507, %f483;
	mov.f32 	%f508, %f483;
	mov.f32 	%f509, %f483;
	mov.f32 	%f510, %f483;
	mov.f32 	%f511, %f483;
	mov.f32 	%f512, %f483;
	mov.f32 	%f513, %f483;
	mov.f32 	%f514, %f483;
	mov.f32 	%f515, %f483;
	mov.f32 	%f516, %f483;
	mov.f32 	%f517, %f483;
	mov.f32 	%f518, %f483;
	mov.f32 	%f519, %f483;
	mov.f32 	%f520, %f483;
	mov.f32 	%f521, %f483;
	mov.f32 	%f522, %f483;
	mov.f32 	%f523, %f483;
	mov.f32 	%f524, %f483;
	mov.f32 	%f525, %f483;
	mov.f32 	%f526, %f483;
	mov.f32 	%f527, %f483;
	mov.f32 	%f528, %f483;
	mov.f32 	%f529, %f483;
	mov.f32 	%f530, %f483;
	mov.f32 	%f531, %f483;
	mov.f32 	%f532, %f483;
	mov.f32 	%f533, %f483;
	mov.f32 	%f534, %f483;
	mov.f32 	%f535, %f483;
	mov.f32 	%f536, %f483;
	mov.f32 	%f537, %f483;
	mov.f32 	%f538, %f483;
$L__BB0_1:
	mov.b32 	%r121, 0;
$L__BB0_2:
	bar.sync 	0;
	mov.f32 	%f425, 0f00000000;
	@%p4 bra 	$L__BB0_5;
	add.s32 	%r38, %r121, %r1;
	mov.u32 	%r39, %tid.x;
	and.b32  	%r41, %r39, 15;
	or.b32  	%r42, %r38, %r41;
	setp.eq.s32 	%p5, %r42, 0;
	sub.s32 	%r43, 113, %r41;
	setp.ge.u32 	%p6, %r38, %r43;
	or.pred  	%p7, %p5, %p6;
	@%p7 bra 	$L__BB0_5;
	ld.param.u64 	%rd29, [candidate5_param_0];
	mov.u32 	%r44, %tid.x;
	and.b32  	%r45, %r44, 15;
	shr.u32 	%r46, %r44, 8;
	mul.lo.s32 	%r47, %r46, 12544;
	or.b32  	%r48, %r45, %r47;
	add.s32 	%r49, %r48, %r2;
	add.s32 	%r50, %r49, %r1;
	shr.u32 	%r51, %r44, 4;
	and.b32  	%r52, %r51, 15;
	mad.lo.s32 	%r53, %r52, 112, %r50;
	mad.lo.s32 	%r54, %r120, 50176, %r53;
	add.s32 	%r55, %r54, %r121;
	add.s32 	%r56, %r55, -113;
	cvta.to.global.u64 	%rd4, %rd29;
	mul.wide.s32 	%rd5, %r56, 4;
	add.s64 	%rd6, %rd4, %rd5;
	ld.global.nc.f32 	%f425, [%rd6];
$L__BB0_5:
	mov.u32 	%r57, %tid.x;
	shl.b32 	%r58, %r57, 2;
	mov.u32 	%r59, _ZZ10candidate5E15pad_temp_shared;
	add.s32 	%r60, %r59, %r58;
	st.shared.f32 	[%r60], %f425;
	mov.f32 	%f426, 0f00000000;
	@%p4 bra 	$L__BB0_8;
	add.s32 	%r62, %r121, %r1;
	mov.u32 	%r63, %tid.x;
	and.b32  	%r65, %r63, 15;
	or.b32  	%r66, %r62, %r65;
	setp.eq.s32 	%p9, %r66, 0;
	sub.s32 	%r67, 113, %r65;
	setp.ge.u32 	%p10, %r62, %r67;
	or.pred  	%p11, %p9, %p10;
	@%p11 bra 	$L__BB0_8;
	ld.param.u64 	%rd30, [candidate5_param_0];
	cvt.u64.u32 	%rd7, %r121;
	mul.lo.s32 	%r68, %r120, 50176;
	cvt.u64.u32 	%rd8, %r68;
	mov.u32 	%r69, %tid.x;
	shr.u32 	%r70, %r69, 4;
	and.b32  	%r71, %r70, 15;
	mul.lo.s32 	%r72, %r71, 112;
	cvt.u64.u32 	%rd9, %r72;
	shr.u32 	%r73, %r69, 8;
	mul.lo.s32 	%r74, %r73, 12544;
	and.b32  	%r75, %r69, 15;
	or.b32  	%r76, %r75, %r74;
	add.s32 	%r77, %r76, %r2;
	cvt.u64.u32 	%rd11, %r77;
	add.s64 	%rd12, %rd11, %rd10;
	add.s64 	%rd13, %rd12, %rd9;
	add.s64 	%rd14, %rd13, %rd8;
	add.s64 	%rd15, %rd14, %rd7;
	cvta.to.global.u64 	%rd16, %rd30;
	shl.b64 	%rd17, %rd15, 2;
	add.s64 	%rd18, %rd16, %rd17;
	ld.global.nc.f32 	%f426, [%rd18+99900];
$L__BB0_8:
	ld.param.u64 	%rd31, [candidate5_param_1];
	mov.u32 	%r79, %tid.x;
	shl.b32 	%r80, %r79, 2;
	mov.u32 	%r81, _ZZ10candidate5E15pad_temp_shared;
	add.s32 	%r82, %r81, %r80;
	st.shared.f32 	[%r82+2048], %f426;
	mul.lo.s32 	%r83, %r120, 36;
	add.s32 	%r84, %r3, %r83;
	add.s32 	%r85, %r84, %r121;
	cvta.to.global.u64 	%rd19, %rd31;
	mul.wide.u32 	%rd20, %r85, 4;
	add.s64 	%rd21, %rd19, %rd20;
	ld.global.nc.f32 	%f290, [%rd21];
	mov.u32 	%r86, _ZZ10candidate5E13kernel_shared;
	add.s32 	%r87, %r86, %r80;
	st.shared.f32 	[%r87], %f290;
	add.s32 	%r88, %r4, %r83;
	add.s32 	%r89, %r88, %r121;
	mul.wide.u32 	%rd22, %r89, 4;
	add.s64 	%rd23, %rd19, %rd22;
	ld.global.nc.f32 	%f291, [%rd23];
	st.shared.f32 	[%r87+2048], %f291;
	add.s32 	%r90, %r5, %r83;
	add.s32 	%r91, %r90, %r121;
	mul.wide.u32 	%rd24, %r91, 4;
	add.s64 	%rd25, %rd19, %rd24;
	ld.global.nc.f32 	%f292, [%rd25];
	st.shared.f32 	[%r87+4096], %f292;
	bar.sync 	0;
	mov.b32 	%r122, 0;
$L__BB0_9:
	mov.u32 	%r93, %tid.x;
	shr.u32 	%r94, %r93, 4;
	mov.u32 	%r95, _ZZ10candidate5E13kernel_shared;
	mad.lo.s32 	%r96, %r94, 96, %r95;
	mad.lo.s32 	%r123, %r122, 12, %r96;
	mov.b32 	%r124, 224;
$L__BB0_10:
	mov.u32 	%r97, %tid.x;
	shl.b32 	%r98, %r97, 28;
	shr.s32 	%r99, %r98, 31;
	and.b32  	%r100, %r99, 112;
	and.b32  	%r101, %r97, 7;
	or.b32  	%r102, %r100, %r101;
	shl.b32 	%r103, %r102, 2;
	shl.b32 	%r104, %r122, 10;
	or.b32  	%r105, %r104, %r103;
	mov.u32 	%r106, _ZZ10candidate5E15pad_temp_shared;
	add.s32 	%r107, %r106, %r105;
	add.s32 	%r108, %r107, %r124;
	ld.shared.f32 	%f293, [%r108+-224];
	ld.shared.f32 	%f294, [%r123];
	fma.rn.f32 	%f538, %f293, %f294, %f538;
	ld.shared.f32 	%f295, [%r108+-192];
	fma.rn.f32 	%f537, %f295, %f294, %f537;
	ld.shared.f32 	%f296, [%r123+3072];
	fma.rn.f32 	%f536, %f293, %f296, %f536;
	fma.rn.f32 	%f535, %f296, %f295, %f535;
	ld.shared.f32 	%f297, [%r108+-160];
	fma.rn.f32 	%f534, %f297, %f294, %f534;
	ld.shared.f32 	%f298, [%r108+-128];
	fma.rn.f32 	%f533, %f298, %f294, %f533;
	fma.rn.f32 	%f532, %f297, %f296, %f532;
	fma.rn.f32 	%f531, %f296, %f298, %f531;
	ld.shared.f32 	%f299, [%r108+-96];
	fma.rn.f32 	%f530, %f299, %f294, %f530;
	ld.shared.f32 	%f300, [%r108+-64];
	fma.rn.f32 	%f529, %f300, %f294, %f529;
	fma.rn.f32 	%f528, %f299, %f296, %f528;
	fma.rn.f32 	%f527, %f296, %f300, %f527;
	ld.shared.f32 	%f301, [%r108+-32];
	fma.rn.f32 	%f526, %f301, %f294, %f526;
	ld.shared.f32 	%f302, [%r108];
	fma.rn.f32 	%f525, %f302, %f294, %f525;
	fma.rn.f32 	%f524, %f301, %f296, %f524;
	fma.rn.f32 	%f523, %f296, %f302, %f523;
	ld.shared.f32 	%f303, [%r108+32];
	fma.rn.f32 	%f522, %f303, %f294, %f522;
	ld.shared.f32 	%f304, [%r108+64];
	fma.rn.f32 	%f521, %f304, %f294, %f521;
	fma.rn.f32 	%f520, %f303, %f296, %f520;
	fma.rn.f32 	%f519, %f296, %f304, %f519;
	ld.shared.f32 	%f305, [%r108+96];
	fma.rn.f32 	%f518, %f305, %f294, %f518;
	ld.shared.f32 	%f306, [%r108+128];
	fma.rn.f32 	%f517, %f306, %f294, %f517;
	fma.rn.f32 	%f516, %f305, %f296, %f516;
	fma.rn.f32 	%f515, %f296, %f306, %f515;
	ld.shared.f32 	%f307, [%r108+160];
	fma.rn.f32 	%f514, %f307, %f294, %f514;
	ld.shared.f32 	%f308, [%r108+192];
	fma.rn.f32 	%f513, %f308, %f294, %f513;
	fma.rn.f32 	%f512, %f307, %f296, %f512;
	fma.rn.f32 	%f511, %f296, %f308, %f511;
	ld.shared.f32 	%f309, [%r123+48];
	fma.rn.f32 	%f510, %f293, %f309, %f510;
	fma.rn.f32 	%f509, %f309, %f295, %f509;
	ld.shared.f32 	%f310, [%r123+3120];
	fma.rn.f32 	%f508, %f293, %f310, %f508;
	fma.rn.f32 	%f507, %f310, %f295, %f507;
	fma.rn.f32 	%f506, %f297, %f309, %f506;
	fma.rn.f32 	%f505, %f309, %f298, %f505;
	fma.rn.f32 	%f504, %f297, %f310, %f504;
	fma.rn.f32 	%f503, %f310, %f298, %f503;
	fma.rn.f32 	%f502, %f299, %f309, %f502;
	fma.rn.f32 	%f501, %f309, %f300, %f501;
	fma.rn.f32 	%f500, %f299, %f310, %f500;
	fma.rn.f32 	%f499, %f310, %f300, %f499;
	fma.rn.f32 	%f498, %f301, %f309, %f498;
	fma.rn.f32 	%f497, %f309, %f302, %f497;
	fma.rn.f32 	%f496, %f301, %f310, %f496;
	fma.rn.f32 	%f495, %f310, %f302, %f495;
	fma.rn.f32 	%f494, %f303, %f309, %f494;
	fma.rn.f32 	%f493, %f309, %f304, %f493;
	fma.rn.f32 	%f492, %f303, %f310, %f492;
	fma.rn.f32 	%f491, %f310, %f304, %f491;
	fma.rn.f32 	%f490, %f305, %f309, %f490;
	fma.rn.f32 	%f489, %f309, %f306, %f489;
	fma.rn.f32 	%f488, %f305, %f310, %f488;
	fma.rn.f32 	%f487, %f310, %f306, %f487;
	fma.rn.f32 	%f486, %f307, %f309, %f486;
	fma.rn.f32 	%f485, %f309, %f308, %f485;
	fma.rn.f32 	%f484, %f307, %f310, %f484;
	fma.rn.f32 	%f483, %f310, %f308, %f483;
	add.s32 	%r124, %r124, 64;
	add.s32 	%r123, %r123, 4;
	setp.ne.s32 	%p12, %r124, 416;
	@%p12 bra 	$L__BB0_10;
	add.s32 	%r122, %r122, 1;
	setp.ne.s32 	%p13, %r122, 4;
	@%p13 bra 	$L__BB0_9;
	add.s32 	%r121, %r121, 1;
	setp.ne.s32 	%p14, %r121, 3;
	@%p14 bra 	$L__BB0_2;
	add.s32 	%r120, %r120, 1;
	setp.ne.s32 	%p15, %r120, 32;
	@%p15 bra 	$L__BB0_1;
	ld.param.u64 	%rd32, [candidate5_param_2];
	mov.u32 	%r109, %tid.x;
	shl.b32 	%r110, %r109, 28;
	shr.s32 	%r111, %r110, 31;
	cvta.to.global.u64 	%rd26, %rd32;
	shr.u32 	%r112, %r109, 4;
	mul.lo.s32 	%r113, %r112, 25088;
	and.b32  	%r114, %r111, 784;
	and.b32  	%r115, %r109, 7;
	or.b32  	%r116, %r113, %r115;
	add.s32 	%r117, %r116, %r2;
	add.s32 	%r118, %r117, %r1;
	add.s32 	%r119, %r118, %r114;
	mul.wide.u32 	%rd27, %r119, 4;
	add.s64 	%rd28, %rd26, %rd27;
	st.global.f32 	[%rd28], %f538;
	st.global.f32 	[%rd28+32], %f537;
	st.global.f32 	[%rd28+3211264], %f536;
	st.global.f32 	[%rd28+3211296], %f535;
	st.global.f32 	[%rd28+448], %f534;
	st.global.f32 	[%rd28+480], %f533;
	st.global.f32 	[%rd28+3211712], %f532;
	st.global.f32 	[%rd28+3211744], %f531;
	st.global.f32 	[%rd28+896], %f530;
	st.global.f32 	[%rd28+928], %f529;
	st.global.f32 	[%rd28+3212160], %f528;
	st.global.f32 	[%rd28+3212192], %f527;
	st.global.f32 	[%rd28+1344], %f526;
	st.global.f32 	[%rd28+1376], %f525;
	st.global.f32 	[%rd28+3212608], %f524;
	st.global.f32 	[%rd28+3212640], %f523;
	st.global.f32 	[%rd28+1792], %f522;
	st.global.f32 	[%rd28+1824], %f521;
	st.global.f32 	[%rd28+3213056], %f520;
	st.global.f32 	[%rd28+3213088], %f519;
	st.global.f32 	[%rd28+2240], %f518;
	st.global.f32 	[%rd28+2272], %f517;
	st.global.f32 	[%rd28+3213504], %f516;
	st.global.f32 	[%rd28+3213536], %f515;
	st.global.f32 	[%rd28+2688], %f514;
	st.global.f32 	[%rd28+2720], %f513;
	st.global.f32 	[%rd28+3213952], %f512;
	st.global.f32 	[%rd28+3213984], %f511;
	st.global.f32 	[%rd28+50176], %f510;
	st.global.f32 	[%rd28+50208], %f509;
	st.global.f32 	[%rd28+3261440], %f508;
	st.global.f32 	[%rd28+3261472], %f507;
	st.global.f32 	[%rd28+50624], %f506;
	st.global.f32 	[%rd28+50656], %f505;
	st.global.f32 	[%rd28+3261888], %f504;
	st.global.f32 	[%rd28+3261920], %f503;
	st.global.f32 	[%rd28+51072], %f502;
	st.global.f32 	[%rd28+51104], %f501;
	st.global.f32 	[%rd28+3262336], %f500;
	st.global.f32 	[%rd28+3262368], %f499;
	st.global.f32 	[%rd28+51520], %f498;
	st.global.f32 	[%rd28+51552], %f497;
	st.global.f32 	[%rd28+3262784], %f496;
	st.global.f32 	[%rd28+3262816], %f495;
	st.global.f32 	[%rd28+51968], %f494;
	st.global.f32 	[%rd28+52000], %f493;
	st.global.f32 	[%rd28+3263232], %f492;
	st.global.f32 	[%rd28+3263264], %f491;
	st.global.f32 	[%rd28+52416], %f490;
	st.global.f32 	[%rd28+52448], %f489;
	st.global.f32 	[%rd28+3263680], %f488;
	st.global.f32 	[%rd28+3263712], %f487;
	st.global.f32 	[%rd28+52864], %f486;
	st.global.f32 	[%rd28+52896], %f485;
	st.global.f32 	[%rd28+3264128], %f484;
	st.global.f32 	[%rd28+3264160], %f483;
	ret;

}


// ===== COMPILED SASS (sm_100) =====

	.target	sm_100

	.elftype	@"ET_EXEC"


//--------------------- .note.nv.tkinfo           --------------------------
	.section	.note.nv.tkinfo,"",@"SHT_NOTE"
	.sectionflags	@"SHF_NOTE_NV_TKINFO"
	.tkinfo
        /*0018*/ 	.word	0x00000002
        /*0030*/ 	.string	""
        /*0030*/ 	.string	"ptxas"
        /*0030*/ 	.string	"Cuda compilation tools, release 13.0, V13.0.88"
        /*0030*/ 	.string	"Build cuda_13.0.r13.0/compiler.36424714_0"
        /*0030*/ 	.string	"-arch sm_100 -m 64 "



//--------------------- .note.nv.cuinfo           --------------------------
	.section	.note.nv.cuinfo,"",@"SHT_NOTE"
	.sectionflags	@"SHF_NOTE_NV_CUINFO"
        /*0018*/ 	.short	0x0002
        /*001a*/ 	.short	0x0064
        /*001c*/ 	.short	0x0082
	.zero		2


//--------------------- .nv.info                  --------------------------
	.section	.nv.info,"",@"SHT_CUDA_INFO"
	.align	4


	//----- nvinfo : EIATTR_REGCOUNT
	.align		4
        /*0000*/ 	.byte	0x04, 0x2f
        /*0002*/ 	.short	(.L_1 - .L_0)
	.align		4
.L_0:
        /*0004*/ 	.word	index@(candidate5)
        /*0008*/ 	.word	0x00000072


	//----- nvinfo : EIATTR_FRAME_SIZE
	.align		4
.L_1:
        /*000c*/ 	.byte	0x04, 0x11
        /*000e*/ 	.short	(.L_3 - .L_2)
	.align		4
.L_2:
        /*0010*/ 	.word	index@(candidate5)
        /*0014*/ 	.word	0x00000000


	//----- nvinfo : EIATTR_MIN_STACK_SIZE
	.align		4
.L_3:
        /*0018*/ 	.byte	0x04, 0x12
        /*001a*/ 	.short	(.L_5 - .L_4)
	.align		4
.L_4:
        /*001c*/ 	.word	index@(candidate5)
        /*0020*/ 	.word	0x00000000
.L_5:


//--------------------- .nv.compat                --------------------------
	.section	.nv.compat,"",@"SHT_CUDA_COMPAT_INFO"
	.align	4
        /*0000*/ 	.byte	0x02, 0x09, 0x00, 0x00, 0x02, 0x02, 0x01, 0x00, 0x02, 0x05, 0x05, 0x00, 0x03, 0x07, 0x01, 0x01
        /*0010*/ 	.byte	0x02, 0x03, 0x00, 0x00, 0x02, 0x06, 0x01, 0x00, 0x04, 0x0b, 0x08, 0x00, 0x09, 0x00, 0x00, 0x00
        /*0020*/ 	.byte	0x00, 0x00, 0x00, 0x00


//--------------------- .nv.info.candidate5       --------------------------
	.section	.nv.info.candidate5,"",@"SHT_CUDA_INFO"
	.sectionflags	@""
	.align	4


	//----- nvinfo : EIATTR_CUDA_API_VERSION
	.align		4
        /*0000*/ 	.byte	0x04, 0x37
        /*0002*/ 	.short	(.L_7 - .L_6)
.L_6:
        /*0004*/ 	.word	0x00000082


	//----- nvinfo : EIATTR_KPARAM_INFO
	.align		4
.L_7:
        /*0008*/ 	.byte	0x04, 0x17
        /*000a*/ 	.short	(.L_9 - .L_8)
.L_8:
        /*000c*/ 	.word	0x00000000
        /*0010*/ 	.short	0x0002
        /*0012*/ 	.short	0x0010
        /*0014*/ 	.byte	0x00, 0xf5, 0x21, 0x00


	//----- nvinfo : EIATTR_KPARAM_INFO
	.align		4
.L_9:
        /*0018*/ 	.byte	0x04, 0x17
        /*001a*/ 	.short	(.L_11 - .L_10)
.L_10:
        /*001c*/ 	.word	0x00000000
        /*0020*/ 	.short	0x0001
        /*0022*/ 	.short	0x0008
        /*0024*/ 	.byte	0x00, 0xf5, 0x21, 0x00


	//----- nvinfo : EIATTR_KPARAM_INFO
	.align		4
.L_11:
        /*0028*/ 	.byte	0x04, 0x17
        /*002a*/ 	.short	(.L_13 - .L_12)
.L_12:
        /*002c*/ 	.word	0x00000000
        /*0030*/ 	.short	0x0000
        /*0032*/ 	.short	0x0000
        /*0034*/ 	.byte	0x00, 0xf5, 0x21, 0x00


	//----- nvinfo : EIATTR_SPARSE_MMA_MASK
	.align		4
.L_13:
        /*0038*/ 	.byte	0x03, 0x50
        /*003a*/ 	.short	0x0000


	//----- nvinfo : EIATTR_MAXREG_COUNT
	.align		4
        /*003c*/ 	.byte	0x03, 0x1b
        /*003e*/ 	.short	0x0080


	//----- nvinfo : EIATTR_NUM_BARRIERS
	.align		4
        /*0040*/ 	.byte	0x02, 0x4c
        /*0042*/ 	.byte	0x01
	.zero		1


	//----- nvinfo : EIATTR_MERCURY_ISA_VERSION
	.align		4
        /*0044*/ 	.byte	0x03, 0x5f
        /*0046*/ 	.short	0x0101


	//----- nvinfo : EIATTR_VRC_CTA_INIT_COUNT
	.align		4
        /*0048*/ 	.byte	0x02, 0x4a
	.zero		1
	.zero		1


	//----- nvinfo : EIATTR_EXIT_INSTR_OFFSETS
	.align		4
        /*004c*/ 	.byte	0x04, 0x1c
        /*004e*/ 	.short	(.L_15 - .L_14)


	//   ....[0]....
.L_14:
        /*0050*/ 	.word	0x00001c20


	//----- nvinfo : EIATTR_MAX_THREADS
	.align		4
.L_15:
        /*0054*/ 	.byte	0x04, 0x05
        /*0056*/ 	.short	(.L_17 - .L_16)
.L_16:
        /*0058*/ 	.word	0x00000200
        /*005c*/ 	.word	0x00000001
        /*0060*/ 	.word	0x00000001


	//----- nvinfo : EIATTR_CRS_STACK_SIZE
	.align		4
.L_17:
        /*0064*/ 	.byte	0x04, 0x1e
        /*0066*/ 	.short	(.L_19 - .L_18)
.L_18:
        /*0068*/ 	.word	0x00000000


	//----- nvinfo : EIATTR_CBANK_PARAM_SIZE
	.align		4
.L_19:
        /*006c*/ 	.byte	0x03, 0x19
        /*006e*/ 	.short	0x0018


	//----- nvinfo : EIATTR_PARAM_CBANK
	.align		4
        /*0070*/ 	.byte	0x04, 0x0a
        /*0072*/ 	.short	(.L_21 - .L_20)
	.align		4
.L_20:
        /*0074*/ 	.word	index@(.nv.constant0.candidate5)
        /*0078*/ 	.short	0x0380
        /*007a*/ 	.short	0x0018


	//----- nvinfo : EIATTR_SW_WAR
	.align		4
.L_21:
        /*007c*/ 	.byte	0x04, 0x36
        /*007e*/ 	.short	(.L_23 - .L_22)
.L_22:
        /*0080*/ 	.word	0x00000008
.L_23:


//--------------------- .nv.callgraph             --------------------------
	.section	.nv.callgraph,"",@"SHT_CUDA_CALLGRAPH"
	.align	4
	.sectionentsize	8
	.align		4
        /*0000*/ 	.word	0x00000000
	.align		4
        /*0004*/ 	.word	0xffffffff
	.align		4
        /*0008*/ 	.word	0x00000000
	.align		4
        /*000c*/ 	.word	0xfffffffe
	.align		4
        /*0010*/ 	.word	0x00000000
	.align		4
        /*0014*/ 	.word	0xfffffffd
	.align		4
        /*0018*/ 	.word	0x00000000
	.align		4
        /*001c*/ 	.word	0xfffffffc


//--------------------- .text.candidate5          --------------------------
	.section	.text.candidate5,"ax",@progbits
	.align	128
        .global         candidate5
        .type           candidate5,@function
        .size           candidate5,(.L_x_8 - candidate5)
        .other          candidate5,@"STO_CUDA_ENTRY STV_DEFAULT"
candidate5:
.text.candidate5:
[----:B------:R-:W-:Y:S01]  /*0000*/  LDC R1, c[0x0][0x37c] ;  /* 0x0000df00ff017b82 */ /* 0x000fe20000000800 */
[----:B------:R-:W0:Y:S01]  /*0010*/  S2R R10, SR_TID.X ;  /* 0x00000000000a7919 */ /* 0x000e220000002100 */
[----:B------:R-:W-:Y:S01]  /*0020*/  HFMA2 R36, -RZ, RZ, 0, 0 ;  /* 0x00000000ff247431 */ /* 0x000fe200000001ff */
[----:B------:R-:W-:Y:S01]  /*0030*/  CS2R R44, SRZ ;  /* 0x00000000002c7805 */ /* 0x000fe2000001ff00 */
[----:B------:R-:W-:Y:S01]  /*0040*/  HFMA2 R39, -RZ, RZ, 0, 0 ;  /* 0x00000000ff277431 */ /* 0x000fe200000001ff */
[----:B------:R-:W1:Y:S01]  /*0050*/  S2R R37, SR_CTAID.X ;  /* 0x0000000000257919 */ /* 0x000e620000002500 */
[----:B------:R-:W-:Y:S01]  /*0060*/  HFMA2 R49, -RZ, RZ, 0, 0 ;  /* 0x00000000ff317431 */ /* 0x000fe200000001ff */
[----:B------:R-:W-:Y:S02]  /*0070*/  CS2R R34, SRZ ;  /* 0x0000000000227805 */ /* 0x000fe4000001ff00 */
[----:B------:R-:W-:Y:S02]  /*0080*/  CS2R R32, SRZ ;  /* 0x0000000000207805 */ /* 0x000fe4000001ff00 */
[----:B------:R-:W-:-:S02]  /*0090*/  CS2R R30, SRZ ;  /* 0x00000000001e7805 */ /* 0x000fc4000001ff00 */
[----:B------:R-:W-:Y:S02]  /*00a0*/  CS2R R28, SRZ ;  /* 0x00000000001c7805 */ /* 0x000fe4000001ff00 */
[----:B------:R-:W-:Y:S02]  /*00b0*/  CS2R R60, SRZ ;  /* 0x00000000003c7805 */ /* 0x000fe4000001ff00 */
[----:B------:R-:W-:Y:S02]  /*00c0*/  CS2R R26, SRZ ;  /* 0x00000000001a7805 */ /* 0x000fe4000001ff00 */
[----:B------:R-:W-:Y:S02]  /*00d0*/  CS2R R68, SRZ ;  /* 0x0000000000447805 */ /* 0x000fe4000001ff00 */
[----:B------:R-:W-:Y:S02]  /*00e0*/  CS2R R70, SRZ ;  /* 0x0000000000467805 */ /* 0x000fe4000001ff00 */
[----:B------:R-:W-:-:S02]  /*00f0*/  CS2R R66, SRZ ;  /* 0x0000000000427805 */ /* 0x000fc4000001ff00 */
[----:B------:R-:W-:Y:S02]  /*0100*/  MOV R58, RZ ;  /* 0x000000ff003a7202 */ /* 0x000fe40000000f00 */
[----:B------:R-:W-:Y:S02]  /*0110*/  CS2R R56, SRZ ;  /* 0x0000000000387805 */ /* 0x000fe4000001ff00 */
[----:B------:R-:W-:Y:S02]  /*0120*/  CS2R R24, SRZ ;  /* 0x0000000000187805 */ /* 0x000fe4000001ff00 */
[----:B------:R-:W-:Y:S02]  /*0130*/  CS2R R22, SRZ ;  /* 0x0000000000167805 */ /* 0x000fe4000001ff00 */
[----:B------:R-:W-:Y:S02]  /*0140*/  CS2R R20, SRZ ;  /* 0x0000000000147805 */ /* 0x000fe4000001ff00 */
[----:B------:R-:W-:-:S02]  /*0150*/  CS2R R18, SRZ ;  /* 0x0000000000127805 */ /* 0x000fc4000001ff00 */
[----:B------:R-:W-:Y:S02]  /*0160*/  CS2R R16, SRZ ;  /* 0x0000000000107805 */ /* 0x000fe4000001ff00 */
[----:B------:R-:W-:Y:S02]  /*0170*/  MOV R47, RZ ;  /* 0x000000ff002f7202 */ /* 0x000fe40000000f00 */
[----:B------:R-:W-:Y:S02]  /*0180*/  CS2R R52, SRZ ;  /* 0x0000000000347805 */ /* 0x000fe4000001ff00 */
[----:B------:R-:W-:Y:S02]  /*0190*/  CS2R R50, SRZ ;  /* 0x0000000000327805 */ /* 0x000fe4000001ff00 */
[----:B------:R-:W-:Y:S02]  /*01a0*/  CS2R R62, SRZ ;  /* 0x00000000003e7805 */ /* 0x000fe4000001ff00 */
[----:B------:R-:W-:-:S02]  /*01b0*/  CS2R R54, SRZ ;  /* 0x0000000000367805 */ /* 0x000fc4000001ff00 */
[----:B------:R-:W-:Y:S02]  /*01c0*/  CS2R R64, SRZ ;  /* 0x0000000000407805 */ /* 0x000fe4000001ff00 */
[----:B------:R-:W-:Y:S02]  /*01d0*/  MOV R72, RZ ;  /* 0x000000ff00487202 */ /* 0x000fe40000000f00 */
[----:B------:R-:W-:Y:S01]  /*01e0*/  CS2R R14, SRZ ;  /* 0x00000000000e7805 */ /* 0x000fe2000001ff00 */
[----:B------:R-:W2:Y:S01]  /*01f0*/  LDCU.64 UR4, c[0x0][0x358] ;  /* 0x00006b00ff0477ac */ /* 0x000ea20008000a00 */
[C---:B0-----:R-:W-:Y:S02]  /*0200*/  IADD3 R2, PT, PT, R10.reuse, 0x8, RZ ;  /* 0x000000080a027810 */ /* 0x041fe40007ffe0ff */
[----:B------:R-:W-:Y:S02]  /*0210*/  LOP3.LUT R3, R10, 0xffff, RZ, 0xc0, !PT ;  /* 0x0000ffff0a037812 */ /* 0x000fe400078ec0ff */
[----:B------:R-:W-:Y:S01]  /*0220*/  LOP3.LUT R0, R2, 0xffff, RZ, 0xc0, !PT ;  /* 0x0000ffff02007812 */ /* 0x000fe200078ec0ff */
[----:B-1----:R-:W-:Y:S01]  /*0230*/  IMAD.HI.U32 R38, R37, -0x6db6db6d, RZ ;  /* 0x9249249325267827 */ /* 0x002fe200078e00ff */
[----:B------:R-:W-:-:S02]  /*0240*/  IADD3 R7, PT, PT, R10, 0x4, RZ ;  /* 0x000000040a077810 */ /* 0x000fc40007ffe0ff */
[----:B------:R-:W-:Y:S01]  /*0250*/  LOP3.LUT R6, R10, 0xf, RZ, 0xc0, !PT ;  /* 0x0000000f0a067812 */ /* 0x000fe200078ec0ff */
[----:B------:R-:W-:Y:S01]  /*0260*/  IMAD R0, R0, 0x1556, RZ ;  /* 0x0000155600007824 */ /* 0x000fe200078e02ff */
[----:B------:R-:W-:Y:S01]  /*0270*/  LOP3.LUT R5, R7, 0xffff, RZ, 0xc0, !PT ;  /* 0x0000ffff07057812 */ /* 0x000fe200078ec0ff */
[----:B------:R-:W-:Y:S01]  /*0280*/  IMAD R3, R3, 0x1556, RZ ;  /* 0x0000155603037824 */ /* 0x000fe200078e02ff */
[----:B------:R-:W-:Y:S02]  /*0290*/  SHF.R.U32.HI R38, RZ, 0x2, R38 ;  /* 0x00000002ff267819 */ /* 0x000fe40000011626 */
[----:B------:R-:W-:Y:S02]  /*02a0*/  SHF.R.U32.HI R0, RZ, 0x10, R0 ;  /* 0x00000010ff007819 */ /* 0x000fe40000011600 */
[----:B------:R-:W-:Y:S01]  /*02b0*/  SHF.R.U32.HI R4, RZ, 0x10, R3 ;  /* 0x00000010ff047819 */ /* 0x000fe20000011603 */
[----:B------:R-:W-:Y:S01]  /*02c0*/  IMAD R3, R5, 0x1556, RZ ;  /* 0x0000155605037824 */ /* 0x000fe200078e02ff */
[----:B------:R-:W-:Y:S01]  /*02d0*/  PRMT R0, R0, 0x9910, RZ ;  /* 0x0000991000007816 */ /* 0x000fe200000000ff */
[----:B------:R-:W-:Y:S01]  /*02e0*/  IMAD R37, R38, -0x7, R37 ;  /* 0xfffffff926257824 */ /* 0x000fe200078e0225 */
[C---:B------:R-:W-:Y:S01]  /*02f0*/  PRMT R8, R4.reuse, 0x9910, RZ ;  /* 0x0000991004087816 */ /* 0x040fe200000000ff */
[----:B------:R-:W-:Y:S01]  /*0300*/  IMAD R41, R4, 0x480, RZ ;  /* 0x0000048004297824 */ /* 0x000fe200078e02ff */
[----:B------:R-:W-:Y:S01]  /*0310*/  SHF.R.U32.HI R3, RZ, 0x10, R3 ;  /* 0x00000010ff037819 */ /* 0x000fe20000011603 */
[----:B------:R-:W-:Y:S01]  /*0320*/  IMAD R0, R0, 0xc, RZ ;  /* 0x0000000c00007824 */ /* 0x000fe200078e02ff */
[----:B------:R-:W-:-:S02]  /*0330*/  SHF.R.U32.HI R5, RZ, 0x8, R10 ;  /* 0x00000008ff057819 */ /* 0x000fc4000001160a */
[----:B------:R-:W-:Y:S02]  /*0340*/  PRMT R3, R3, 0x9910, RZ ;  /* 0x0000991003037816 */ /* 0x000fe400000000ff */
[----:B------:R-:W-:Y:S01]  /*0350*/  IADD3 R11, PT, PT, RZ, -R0, RZ ;  /* 0x80000000ff0b7210 */ /* 0x000fe20007ffe0ff */
[----:B------:R-:W-:Y:S01]  /*0360*/  IMAD R0, R8, 0xc, RZ ;  /* 0x0000000c08007824 */ /* 0x000fe200078e02ff */
[----:B------:R-:W-:Y:S01]  /*0370*/  SHF.L.U32 R37, R37, 0x4, RZ ;  /* 0x0000000425257819 */ /* 0x000fe200000006ff */
[----:B------:R-:W-:Y:S01]  /*0380*/  IMAD R9, R5, 0x3100, R6 ;  /* 0x0000310005097824 */ /* 0x000fe200078e0206 */
[----:B------:R-:W-:Y:S01]  /*0390*/  PRMT R11, R11, 0x7710, RZ ;  /* 0x000077100b0b7816 */ /* 0x000fe200000000ff */
[----:B------:R-:W-:Y:S01]  /*03a0*/  IMAD R3, R3, 0xc, RZ ;  /* 0x0000000c03037824 */ /* 0x000fe200078e02ff */
[----:B------:R-:W-:Y:S01]  /*03b0*/  IADD3 R5, PT, PT, RZ, -R0, RZ ;  /* 0x80000000ff057210 */ /* 0x000fe20007ffe0ff */
[----:B------:R-:W-:Y:S01]  /*03c0*/  IMAD R9, R38, 0x620, R9 ;  /* 0x0000062026097824 */ /* 0x000fe200078e0209 */
[----:B------:R-:W-:-:S02]  /*03d0*/  LOP3.LUT R0, R10, 0x200, RZ, 0xfc, !PT ;  /* 0x000002000a007812 */ /* 0x000fc400078efcff */
[----:B------:R-:W-:Y:S02]  /*03e0*/  PRMT R5, R5, 0x7710, RZ ;  /* 0x0000771005057816 */ /* 0x000fe400000000ff */
[----:B------:R-:W-:Y:S02]  /*03f0*/  IADD3 R12, PT, PT, RZ, -R3, RZ ;  /* 0x80000003ff0c7210 */ /* 0x000fe40007ffe0ff */
[----:B------:R-:W-:Y:S02]  /*0400*/  LOP3.LUT R3, R10, 0x400, RZ, 0xfc, !PT ;  /* 0x000004000a037812 */ /* 0x000fe400078efcff */
[----:B------:R-:W-:Y:S02]  /*0410*/  IADD3 R6, PT, PT, R2, R11, RZ ;  /* 0x0000000b02067210 */ /* 0x000fe40007ffe0ff */
[----:B------:R-:W-:Y:S02]  /*0420*/  IADD3 R5, PT, PT, R5, R10, RZ ;  /* 0x0000000a05057210 */ /* 0x000fe40007ffe0ff */
[----:B------:R-:W-:-:S02]  /*0430*/  SHF.R.U32.HI R2, RZ, 0x4, R10 ;  /* 0x00000004ff027819 */ /* 0x000fc4000001160a */
[----:B------:R-:W-:Y:S01]  /*0440*/  LOP3.LUT R8, R0, 0xffff, RZ, 0xc0, !PT ;  /* 0x0000ffff00087812 */ /* 0x000fe200078ec0ff */
[----:B------:R-:W-:Y:S01]  /*0450*/  IMAD R0, R38, 0xe, RZ ;  /* 0x0000000e26007824 */ /* 0x000fe200078e02ff */
[----:B------:R-:W-:Y:S02]  /*0460*/  LOP3.LUT R10, R3, 0xffff, RZ, 0xc0, !PT ;  /* 0x0000ffff030a7812 */ /* 0x000fe400078ec0ff */
[----:B------:R-:W-:Y:S01]  /*0470*/  LOP3.LUT R3, R2, 0xf, RZ, 0xc0, !PT ;  /* 0x0000000f02037812 */ /* 0x000fe200078ec0ff */
[----:B------:R-:W-:Y:S01]  /*0480*/  IMAD R2, R8, 0x1556, RZ ;  /* 0x0000155608027824 */ /* 0x000fe200078e02ff */
[----:B------:R-:W-:Y:S01]  /*0490*/  PRMT R12, R12, 0x7710, RZ ;  /* 0x000077100c0c7816 */ /* 0x000fe200000000ff */
[----:B------:R-:W-:Y:S01]  /*04a0*/  IMAD R10, R10, 0x1556, RZ ;  /* 0x000015560a0a7824 */ /* 0x000fe200078e02ff */
[----:B------:R-:W-:Y:S01]  /*04b0*/  LOP3.LUT P0, RZ, R0, R3, RZ, 0xfc, !PT ;  /* 0x0000000300ff7212 */ /* 0x000fe2000780fcff */
[----:B------:R-:W-:Y:S01]  /*04c0*/  IMAD R40, R3, 0x70, RZ ;  /* 0x0000007003287824 */ /* 0x000fe200078e02ff */
[----:B------:R-:W-:-:S02]  /*04d0*/  IADD3 R7, PT, PT, R7, R12, RZ ;  /* 0x0000000c07077210 */ /* 0x000fc40007ffe0ff */
[----:B------:R-:W-:Y:S02]  /*04e0*/  CS2R R12, SRZ ;  /* 0x00000000000c7805 */ /* 0x000fe4000001ff00 */
[----:B------:R-:W-:Y:S02]  /*04f0*/  IADD3 R0, PT, PT, R0, R3, RZ ;  /* 0x0000000300007210 */ /* 0x000fe40007ffe0ff */
[----:B------:R-:W-:Y:S02]  /*0500*/  SHF.R.U32.HI R2, RZ, 0x10, R2 ;  /* 0x00000010ff027819 */ /* 0x000fe40000011602 */
[----:B------:R-:W-:Y:S02]  /*0510*/  SHF.R.U32.HI R3, RZ, 0x10, R10 ;  /* 0x00000010ff037819 */ /* 0x000fe4000001160a */
[----:B------:R-:W-:Y:S02]  /*0520*/  CS2R R10, SRZ ;  /* 0x00000000000a7805 */ /* 0x000fe4000001ff00 */
[----:B------:R-:W-:Y:S01]  /*0530*/  PRMT R4, R5, 0x9910, RZ ;  /* 0x0000991005047816 */ /* 0x000fe200000000ff */
[----:B------:R-:W-:Y:S01]  /*0540*/  IMAD R42, R2, 0x480, RZ ;  /* 0x00000480022a7824 */ /* 0x000fe200078e02ff */
[----:B------:R-:W-:Y:S01]  /*0550*/  PRMT R5, R6, 0x9910, RZ ;  /* 0x0000991006057816 */ /* 0x000fe200000000ff */
[----:B------:R-:W-:Y:S01]  /*0560*/  IMAD R43, R3, 0x480, RZ ;  /* 0x00000480032b7824 */ /* 0x000fe200078e02ff */
[----:B------:R-:W-:-:S02]  /*0570*/  PRMT R6, R7, 0x9910, RZ ;  /* 0x0000991007067816 */ /* 0x000fc400000000ff */
[----:B------:R-:W-:Y:S02]  /*0580*/  LEA R2, R4, R4, 0x1 ;  /* 0x0000000404027211 */ /* 0x000fe400078e08ff */
[----:B------:R-:W-:Y:S02]  /*0590*/  LEA R3, R5, R5, 0x1 ;  /* 0x0000000505037211 */ /* 0x000fe400078e08ff */
[----:B------:R-:W-:Y:S02]  /*05a0*/  LEA R4, R6, R6, 0x1 ;  /* 0x0000000606047211 */ /* 0x000fe400078e08ff */
[----:B------:R-:W-:Y:S02]  /*05b0*/  IADD3 R40, P1, P2, R40, R9, R37 ;  /* 0x0000000928287210 */ /* 0x000fe40007a3e025 */
[----:B------:R-:W-:Y:S02]  /*05c0*/  CS2R R8, SRZ ;  /* 0x0000000000087805 */ /* 0x000fe4000001ff00 */
[----:B------:R-:W-:Y:S01]  /*05d0*/  ISETP.LT.U32.AND P0, PT, R0, 0x71, P0 ;  /* 0x000000710000780c */ /* 0x000fe20000701070 */
[----:B------:R-:W-:Y:S01]  /*05e0*/  HFMA2 R0, -RZ, RZ, 0, 0 ;  /* 0x00000000ff007431 */ /* 0x000fe200000001ff */
[----:B------:R-:W-:-:S02]  /*05f0*/  LOP3.LUT R41, R41, 0xffff, R2, 0xf8, !PT ;  /* 0x0000ffff29297812 */ /* 0x000fc400078ef802 */
[----:B------:R-:W-:Y:S02]  /*0600*/  LOP3.LUT R42, R42, 0xffff, R3, 0xf8, !PT ;  /* 0x0000ffff2a2a7812 */ /* 0x000fe400078ef803 */
[----:B------:R-:W-:Y:S02]  /*0610*/  LOP3.LUT R43, R43, 0xffff, R4, 0xf8, !PT ;  /* 0x0000ffff2b2b7812 */ /* 0x000fe400078ef804 */
[----:B--2---:R-:W-:-:S07]  /*0620*/  IADD3.X R89, PT, PT, RZ, RZ, RZ, P1, P2 ;  /* 0x000000ffff597210 */ /* 0x004fce0000fe44ff */
.L_x_6:
[----:B------:R-:W-:Y:S01]  /*0630*/  IMAD R3, R44, 0xc400, RZ ;  /* 0x0000c4002c037824 */ /* 0x000fe200078e02ff */
[----:B------:R-:W-:-:S04]  /*0640*/  MOV R48, RZ ;  /* 0x000000ff00307202 */ /* 0x000fc80000000f00 */
[----:B------:R-:W-:-:S04]  /*0650*/  IADD3 R46, P1, PT, R3, R40, RZ ;  /* 0x00000028032e7210 */ /* 0x000fc80007f3e0ff */
[----:B------:R-:W-:-:S09]  /*0660*/  IADD3.X R91, PT, PT, RZ, R89, RZ, P1, !PT ;  /* 0x00000059ff5b7210 */ /* 0x000fd20000ffe4ff */
.L_x_5:
[----:B------:R-:W0:Y:S01]  /*0670*/  LDC.64 R6, c[0x0][0x388] ;  /* 0x0000e200ff067b82 */ /* 0x000e220000000a00 */
[C---:B------:R-:W-:Y:S02]  /*0680*/  IMAD R3, R44.reuse, 0x24, R41 ;  /* 0x000000242c037824 */ /* 0x040fe400078e0229 */
[C---:B------:R-:W-:Y:S02]  /*0690*/  IMAD R5, R44.reuse, 0x24, R42 ;  /* 0x000000242c057824 */ /* 0x040fe400078e022a */
[----:B------:R-:W-:Y:S01]  /*06a0*/  IMAD R59, R44, 0x24, R43 ;  /* 0x000000242c3b7824 */ /* 0x000fe200078e022b */
[-C--:B------:R-:W-:Y:S02]  /*06b0*/  IADD3 R3, PT, PT, R3, R48.reuse, RZ ;  /* 0x0000003003037210 */ /* 0x080fe40007ffe0ff */
[-C--:B------:R-:W-:Y:S02]  /*06c0*/  IADD3 R5, PT, PT, R5, R48.reuse, RZ ;  /* 0x0000003005057210 */ /* 0x080fe40007ffe0ff */
[----:B------:R-:W-:Y:S01]  /*06d0*/  IADD3 R59, PT, PT, R59, R48, RZ ;  /* 0x000000303b3b7210 */ /* 0x000fe20007ffe0ff */
[----:B0-----:R-:W-:-:S04]  /*06e0*/  IMAD.WIDE.U32 R2, R3, 0x4, R6 ;  /* 0x0000000403027825 */ /* 0x001fc800078e0006 */
[--C-:B------:R-:W-:Y:S01]  /*06f0*/  IMAD.WIDE.U32 R4, R5, 0x4, R6.reuse ;  /* 0x0000000405047825 */ /* 0x100fe200078e0006 */
[----:B------:R0:W5:Y:S03]  /*0700*/  LDG.E.CONSTANT R75, desc[UR4][R2.64] ;  /* 0x00000004024b7981 */ /* 0x000166000c1e9900 */
[----:B------:R-:W-:Y:S01]  /*0710*/  IMAD.WIDE.U32 R6, R59, 0x4, R6 ;  /* 0x000000043b067825 */ /* 0x000fe200078e0006 */
[----:B------:R0:W5:Y:S04]  /*0720*/  LDG.E.CONSTANT R77, desc[UR4][R4.64] ;  /* 0x00000004044d7981 */ /* 0x000168000c1e9900 */
[----:B------:R0:W5:Y:S01]  /*0730*/  LDG.E.CONSTANT R79, desc[UR4][R6.64] ;  /* 0x00000004064f7981 */ /* 0x000162000c1e9900 */
[----:B------:R-:W1:Y:S01]  /*0740*/  S2R R81, SR_CgaCtaId ;  /* 0x0000000000517919 */ /* 0x000e620000008800 */
[----:B------:R-:W2:Y:S01]  /*0750*/  S2R R83, SR_TID.X ;  /* 0x0000000000537919 */ /* 0x000ea20000002100 */
[----:B------:R-:W-:Y:S01]  /*0760*/  MOV R74, 0x400 ;  /* 0x00000400004a7802 */ /* 0x000fe20000000f00 */
[----:B------:R-:W-:Y:S01]  /*0770*/  BSSY.RECONVERGENT B0, `(.L_x_0) ;  /* 0x0000019000007945 */ /* 0x000fe20003800200 */
[----:B------:R-:W-:-:S02]  /*0780*/  MOV R73, RZ ;  /* 0x000000ff00497202 */ /* 0x000fc40000000f00 */
[----:B-1----:R-:W-:-:S04]  /*0790*/  LEA R59, R81, R74, 0x18 ;  /* 0x0000004a513b7211 */ /* 0x002fc800078ec0ff */
[----:B--2---:R-:W-:Y:S01]  /*07a0*/  LEA R76, R83, R59, 0x2 ;  /* 0x0000003b534c7211 */ /* 0x004fe200078e10ff */
[----:B------:R-:W-:Y:S06]  /*07b0*/  BAR.SYNC.DEFER_BLOCKING 0x0 ;  /* 0x0000000000007b1d */ /* 0x000fec0000010000 */
[----:B0-----:R-:W-:Y:S05]  /*07c0*/  @!P0 BRA `(.L_x_1) ;  /* 0x00000000004c8947 */ /* 0x001fea0003800000 */
[----:B------:R-:W0:Y:S01]  /*07d0*/  S2R R5, SR_TID.X ;  /* 0x0000000000057919 */ /* 0x000e220000002100 */
[----:B------:R-:W-:Y:S02]  /*07e0*/  IADD3 R2, PT, PT, R37, R48, RZ ;  /* 0x0000003025027210 */ /* 0x000fe40007ffe0ff */
[----:B0-----:R-:W-:Y:S02]  /*07f0*/  LOP3.LUT R4, R5, 0xf, RZ, 0xc0, !PT ;  /* 0x0000000f05047812 */ /* 0x001fe400078ec0ff */
[----:B------:R-:W-:Y:S02]  /*0800*/  LOP3.LUT P1, RZ, R2, 0xf, R5, 0xf8, !PT ;  /* 0x0000000f02ff7812 */ /* 0x000fe4000782f805 */
[----:B------:R-:W-:-:S04]  /*0810*/  IADD3 R3, PT, PT, -R4, 0x71, RZ ;  /* 0x0000007104037810 */ /* 0x000fc80007ffe1ff */
[----:B------:R-:W-:-:S13]  /*0820*/  ISETP.GE.U32.OR P1, PT, R2, R3, !P1 ;  /* 0x000000030200720c */ /* 0x000fda0004f26470 */
[----:B------:R-:W-:Y:S05]  /*0830*/  @P1 BRA `(.L_x_1) ;  /* 0x0000000000301947 */ /* 0x000fea0003800000 */
[--C-:B------:R-:W-:Y:S02]  /*0840*/  SHF.R.U32.HI R3, RZ, 0x8, R5.reuse ;  /* 0x00000008ff037819 */ /* 0x100fe40000011605 */
[----:B------:R-:W-:-:S03]  /*0850*/  SHF.R.U32.HI R5, RZ, 0x4, R5 ;  /* 0x00000004ff057819 */ /* 0x000fc60000011605 */
[----:B------:R-:W-:Y:S01]  /*0860*/  IMAD R7, R3, 0x3100, R4 ;  /* 0x0000310003077824 */ /* 0x000fe200078e0204 */
[----:B------:R-:W-:Y:S01]  /*0870*/  LOP3.LUT R5, R5, 0xf, RZ, 0xc0, !PT ;  /* 0x0000000f05057812 */ /* 0x000fe200078ec0ff */
[----:B------:R-:W0:Y:S02]  /*0880*/  LDC.64 R2, c[0x0][0x380] ;  /* 0x0000e000ff027b82 */ /* 0x000e240000000a00 */
[----:B------:R-:W-:-:S05]  /*0890*/  IMAD R4, R38, 0x620, R7 ;  /* 0x0000062026047824 */ /* 0x000fca00078e0207 */
[----:B------:R-:W-:-:S05]  /*08a0*/  IADD3 R4, PT, PT, R37, R4, RZ ;  /* 0x0000000425047210 */ /* 0x000fca0007ffe0ff */
[----:B------:R-:W-:-:S04]  /*08b0*/  IMAD R5, R5, 0x70, R4 ;  /* 0x0000007005057824 */ /* 0x000fc800078e0204 */
[----:B------:R-:W-:-:S05]  /*08c0*/  IMAD R5, R44, 0xc400, R5 ;  /* 0x0000c4002c057824 */ /* 0x000fca00078e0205 */
[----:B------:R-:W-:-:S05]  /*08d0*/  IADD3 R5, PT, PT, R5, -0x71, R48 ;  /* 0xffffff8f05057810 */ /* 0x000fca0007ffe030 */
[----:B0-----:R-:W-:-:S05]  /*08e0*/  IMAD.WIDE R2, R5, 0x4, R2 ;  /* 0x0000000405027825 */ /* 0x001fca00078e0202 */
[----:B------:R0:W5:Y:S02]  /*08f0*/  LDG.E.CONSTANT R73, desc[UR4][R2.64] ;  /* 0x0000000402497981 */ /* 0x000164000c1e9900 */
.L_x_1:
[----:B------:R-:W-:Y:S05]  /*0900*/  BSYNC.RECONVERGENT B0 ;  /* 0x0000000000007941 */ /* 0x000fea0003800200 */
.L_x_0:
[----:B-----5:R1:W-:Y:S01]  /*0910*/  STS [R76], R73 ;  /* 0x000000494c007388 */ /* 0x0203e20000000800 */
[----:B------:R-:W-:Y:S01]  /*0920*/  IADD3 R74, PT, PT, R74, 0x1000, RZ ;  /* 0x000010004a4a7810 */ /* 0x000fe20007ffe0ff */
[----:B------:R-:W-:Y:S01]  /*0930*/  BSSY.RECONVERGENT B0, `(.L_x_2) ;  /* 0x0000011000007945 */ /* 0x000fe20003800200 */
[----:B------:R-:W-:Y:S02]  /*0940*/  HFMA2 R7, -RZ, RZ, 0, 0 ;  /* 0x00000000ff077431 */ /* 0x000fe400000001ff */
[----:B------:R-:W-:-:S04]  /*0950*/  LEA R74, R81, R74, 0x18 ;  /* 0x0000004a514a7211 */ /* 0x000fc800078ec0ff */
[----:B------:R-:W-:Y:S01]  /*0960*/  LEA R78, R83, R74, 0x2 ;  /* 0x0000004a534e7211 */ /* 0x000fe200078e10ff */
[----:B-1----:R-:W-:Y:S06]  /*0970*/  @!P0 BRA `(.L_x_3) ;  /* 0x0000000000308947 */ /* 0x002fec0003800000 */
[----:B0-----:R-:W-:Y:S02]  /*0980*/  IADD3 R2, PT, PT, R37, R48, RZ ;  /* 0x0000003025027210 */ /* 0x001fe40007ffe0ff */
[----:B------:R-:W-:Y:S02]  /*0990*/  LOP3.LUT R3, R83, 0xf, RZ, 0xc0, !PT ;  /* 0x0000000f53037812 */ /* 0x000fe400078ec0ff */
[----:B------:R-:W-:Y:S02]  /*09a0*/  LOP3.LUT P1, RZ, R2, 0xf, R83, 0xf8, !PT ;  /* 0x0000000f02ff7812 */ /* 0x000fe4000782f853 */
[----:B------:R-:W-:-:S04]  /*09b0*/  IADD3 R3, PT, PT, -R3, 0x71, RZ ;  /* 0x0000007103037810 */ /* 0x000fc80007ffe1ff */
[----:B------:R-:W-:-:S13]  /*09c0*/  ISETP.GE.U32.OR P1, PT, R2, R3, !P1 ;  /* 0x000000030200720c */ /* 0x000fda0004f26470 */
[----:B------:R-:W-:Y:S05]  /*09d0*/  @P1 BRA `(.L_x_3) ;  /* 0x0000000000181947 */ /* 0x000fea0003800000 */
[----:B------:R-:W0:Y:S01]  /*09e0*/  LDCU.64 UR6, c[0x0][0x380] ;  /* 0x00007000ff0677ac */ /* 0x000e220008000a00 */
[----:B------:R-:W-:-:S04]  /*09f0*/  IADD3 R3, P1, PT, R48, R46, RZ ;  /* 0x0000002e30037210 */ /* 0x000fc80007f3e0ff */
[----:B------:R-:W-:Y:S02]  /*0a00*/  IADD3.X R4, PT, PT, RZ, R91, RZ, P1, !PT ;  /* 0x0000005bff047210 */ /* 0x000fe40000ffe4ff */
[----:B0-----:R-:W-:-:S04]  /*0a10*/  LEA R2, P1, R3, UR6, 0x2 ;  /* 0x0000000603027c11 */ /* 0x001fc8000f8210ff */
[----:B------:R-:W-:-:S05]  /*0a20*/  LEA.HI.X R3, R3, UR7, R4, 0x2, P1 ;  /* 0x0000000703037c11 */ /* 0x000fca00088f1404 */
[----:B------:R1:W5:Y:S04]  /*0a30*/  LDG.E.CONSTANT R7, desc[UR4][R2.64+0x1863c] ;  /* 0x01863c0402077981 */ /* 0x000368000c1e9900 */
.L_x_3:
[----:B------:R-:W-:Y:S05]  /*0a40*/  BSYNC.RECONVERGENT B0 ;  /* 0x0000000000007941 */ /* 0x000fea0003800200 */
.L_x_2:
[----:B-----5:R2:W-:Y:S01]  /*0a50*/  STS [R76+0x800], R7 ;  /* 0x000800074c007388 */ /* 0x0205e20000000800 */
[----:B01----:R-:W-:Y:S02]  /*0a60*/  SHF.L.U32 R2, R83, 0x1c, RZ ;  /* 0x0000001c53027819 */ /* 0x003fe400000006ff */
[--C-:B------:R-:W-:Y:S01]  /*0a70*/  SHF.R.U32.HI R3, RZ, 0x4, R83.reuse ;  /* 0x00000004ff037819 */ /* 0x100fe20000011653 */
[----:B------:R2:W-:Y:S01]  /*0a80*/  STS [R78], R75 ;  /* 0x0000004b4e007388 */ /* 0x0005e20000000800 */
[----:B------:R-:W-:Y:S02]  /*0a90*/  SHF.R.S32.HI R2, RZ, 0x1f, R2 ;  /* 0x0000001fff027819 */ /* 0x000fe40000011402 */
[----:B------:R-:W-:Y:S01]  /*0aa0*/  MOV R5, RZ ;  /* 0x000000ff00057202 */ /* 0x000fe20000000f00 */
[----:B------:R2:W-:Y:S01]  /*0ab0*/  STS [R78+0x800], R77 ;  /* 0x0008004d4e007388 */ /* 0x0005e20000000800 */
[----:B------:R-:W-:Y:S01]  /*0ac0*/  LOP3.LUT R6, R2, 0x70, RZ, 0xc0, !PT ;  /* 0x0000007002067812 */ /* 0x000fe200078ec0ff */
[----:B------:R-:W-:Y:S01]  /*0ad0*/  IMAD R74, R3, 0x60, R74 ;  /* 0x00000060034a7824 */ /* 0x000fe200078e024a */
[----:B------:R-:W-:Y:S01]  /*0ae0*/  LOP3.LUT R4, R83, 0x7, RZ, 0xc0, !PT ;  /* 0x0000000753047812 */ /* 0x000fe200078ec0ff */
[----:B------:R2:W-:Y:S01]  /*0af0*/  STS [R78+0x1000], R79 ;  /* 0x0010004f4e007388 */ /* 0x0005e20000000800 */
[----:B------:R-:W-:Y:S01]  /*0b00*/  LOP3.LUT R6, R6, 0x7, R83, 0xf8, !PT ;  /* 0x0000000706067812 */ /* 0x000fe200078ef853 */
[----:B------:R-:W-:Y:S06]  /*0b10*/  BAR.SYNC.DEFER_BLOCKING 0x0 ;  /* 0x0000000000007b1d */ /* 0x000fec0000010000 */
.L_x_4:
[C---:B--2---:R-:W-:Y:S01]  /*0b20*/  LEA R76, R5.reuse, R6, 0x8 ;  /* 0x00000006054c7211 */ /* 0x044fe200078e40ff */
[C---:B------:R-:W-:Y:S01]  /*0b30*/  IMAD R86, R5.reuse, 0xc, R74 ;  /* 0x0000000c05567824 */ /* 0x040fe200078e024a */
[----:B------:R-:W-:Y:S02]  /*0b40*/  IADD3 R5, PT, PT, R5, 0x1, RZ ;  /* 0x0000000105057810 */ /* 0x000fe40007ffe0ff */
[----:B------:R-:W-:Y:S02]  /*0b50*/  LEA R77, R76, R59, 0x2 ;  /* 0x0000003b4c4d7211 */ /* 0x000fe400078e10ff */
[----:B------:R-:W-:Y:S01]  /*0b60*/  LDS R84, [R86+0xc00] ;  /* 0x000c000056547984 */ /* 0x000fe20000000800 */
[----:B------:R-:W-:-:S03]  /*0b70*/  ISETP.NE.AND P1, PT, R5, 0x4, PT ;  /* 0x000000040500780c */ /* 0x000fc60003f25270 */
[----:B------:R-:W0:Y:S04]  /*0b80*/  LDS R78, [R77] ;  /* 0x000000004d4e7984 */ /* 0x000e280000000800 */
[----:B------:R-:W1:Y:S04]  /*0b90*/  LDS R83, [R86+0x30] ;  /* 0x0000300056537984 */ /* 0x000e680000000800 */
[----:B------:R-:W2:Y:S04]  /*0ba0*/  LDS R79, [R77+0x20] ;  /* 0x000020004d4f7984 */ /* 0x000ea80000000800 */
[----:B------:R-:W3:Y:S04]  /*0bb0*/  LDS R85, [R86] ;  /* 0x0000000056557984 */ /* 0x000ee80000000800 */
[----:B------:R-:W4:Y:S04]  /*0bc0*/  LDS R82, [R77+0x40] ;  /* 0x000040004d527984 */ /* 0x000f280000000800 */
[----:B------:R-:W5:Y:S04]  /*0bd0*/  LDS R81, [R86+0xc30] ;  /* 0x000c300056517984 */ /* 0x000f680000000800 */
[----:B------:R-:W5:Y:S04]  /*0be0*/  LDS R75, [R86+0x34] ;  /* 0x00003400564b7984 */ /* 0x000f680000000800 */
[----:B------:R-:W5:Y:S04]  /*0bf0*/  LDS R76, [R86+0xc34] ;  /* 0x000c3400564c7984 */ /* 0x000f680000000800 */
[----:B------:R-:W5:Y:S04]  /*0c00*/  LDS R88, [R77+0x80] ;  /* 0x000080004d587984 */ /* 0x000f680000000800 */
[----:B------:R-:W5:Y:S01]  /*0c10*/  LDS R7, [R86+0x4] ;  /* 0x0000040056077984 */ /* 0x000f620000000800 */
[----:B0-----:R-:W-:-:S03]  /*0c20*/  FFMA R80, R78, R84, R9 ;  /* 0x000000544e507223 */ /* 0x001fc60000000009 */
[----:B------:R-:W0:Y:S01]  /*0c30*/  LDS R73, [R86+0xc04] ;  /* 0x000c040056497984 */ /* 0x000e220000000800 */
[----:B-1----:R-:W-:-:S03]  /*0c40*/  FFMA R90, R78, R83, R17 ;  /* 0x000000534e5a7223 */ /* 0x002fc60000000011 */
[----:B------:R-:W1:Y:S01]  /*0c50*/  LDS R9, [R77+0x60] ;  /* 0x000060004d097984 */ /* 0x000e620000000800 */
[C---:B--2---:R-:W-:Y:S01]  /*0c60*/  FFMA R92, R79.reuse, R83, R18 ;  /* 0x000000534f5c7223 */ /* 0x044fe20000000012 */
[----:B------:R-:W-:Y:S01]  /*0c70*/  FFMA R10, R79, R84, R10 ;  /* 0x000000544f0a7223 */ /* 0x000fe2000000000a */
[----:B---3--:R-:W-:Y:S01]  /*0c80*/  FFMA R0, R78, R85, R0 ;  /* 0x000000554e007223 */ /* 0x008fe20000000000 */
[C---:B------:R-:W-:Y:S01]  /*0c90*/  FFMA R8, R85.reuse, R79, R8 ;  /* 0x0000004f55087223 */ /* 0x040fe20000000008 */
[-C--:B----4-:R-:W-:Y:S01]  /*0ca0*/  FFMA R18, R85, R82.reuse, R11 ;  /* 0x0000005255127223 */ /* 0x090fe2000000000b */
[C---:B------:R-:W-:Y:S01]  /*0cb0*/  FFMA R94, R82.reuse, R83, R21 ;  /* 0x00000053525e7223 */ /* 0x040fe20000000015 */
[----:B------:R-:W2:Y:S01]  /*0cc0*/  LDS R11, [R77+0xa0] ;  /* 0x0000a0004d0b7984 */ /* 0x000ea20000000800 */
[-C--:B-----5:R-:W-:Y:S01]  /*0cd0*/  FFMA R23, R82, R81.reuse, R23 ;  /* 0x0000005152177223 */ /* 0x0a0fe20000000017 */
[-C--:B------:R-:W-:Y:S01]  /*0ce0*/  FFMA R19, R78, R81.reuse, R19 ;  /* 0x000000514e137223 */ /* 0x080fe20000000013 */
[----:B------:R-:W-:Y:S01]  /*0cf0*/  FFMA R17, R79, R81, R20 ;  /* 0x000000514f117223 */ /* 0x000fe20000000014 */
[----:B------:R-:W3:Y:S01]  /*0d00*/  LDS R78, [R86+0x8] ;  /* 0x00000800564e7984 */ /* 0x000ee20000000800 */
[----:B------:R-:W-:Y:S01]  /*0d10*/  FFMA R95, R82, R75, R90 ;  /* 0x0000004b525f7223 */ /* 0x000fe2000000005a */
[----:B------:R-:W-:-:S02]  /*0d20*/  FFMA R20, R84, R82, R13 ;  /* 0x0000005254147223 */ /* 0x000fc4000000000d */
[----:B------:R-:W4:Y:S01]  /*0d30*/  LDS R79, [R86+0xc08] ;  /* 0x000c0800564f7984 */ /* 0x000f220000000800 */
[-C--:B------:R-:W-:Y:S01]  /*0d40*/  FFMA R19, R82, R76.reuse, R19 ;  /* 0x0000004c52137223 */ /* 0x080fe20000000013 */
[C---:B------:R-:W-:Y:S01]  /*0d50*/  FFMA R107, R88.reuse, R76, R23 ;  /* 0x0000004c586b7223 */ /* 0x040fe20000000017 */
[C---:B------:R-:W-:Y:S01]  /*0d60*/  FFMA R103, R88.reuse, R75, R94 ;  /* 0x0000004b58677223 */ /* 0x040fe2000000005e */
[----:B------:R-:W5:Y:S01]  /*0d70*/  LDS R23, [R77+0xc0] ;  /* 0x0000c0004d177984 */ /* 0x000f620000000800 */
[----:B------:R-:W-:Y:S01]  /*0d80*/  FFMA R21, R88, R81, R26 ;  /* 0x0000005158157223 */ /* 0x000fe2000000001a */
[-C--:B------:R-:W-:Y:S01]  /*0d90*/  FFMA R87, R82, R7.reuse, R0 ;  /* 0x0000000752577223 */ /* 0x080fe20000000000 */
[----:B------:R-:W-:Y:S01]  /*0da0*/  FFMA R97, R88, R7, R18 ;  /* 0x0000000758617223 */ /* 0x000fe20000000012 */
[-C--:B0-----:R-:W-:Y:S01]  /*0db0*/  FFMA R96, R82, R73.reuse, R80 ;  /* 0x0000004952607223 */ /* 0x081fe20000000050 */
[----:B------:R-:W-:Y:S01]  /*0dc0*/  FFMA R98, R88, R73, R20 ;  /* 0x0000004958627223 */ /* 0x000fe20000000014 */
[----:B------:R-:W0:Y:S01]  /*0dd0*/  LDS R80, [R86+0x38] ;  /* 0x0000380056507984 */ /* 0x000e220000000800 */
[----:B-1----:R-:W-:Y:S01]  /*0de0*/  FFMA R90, R9, R83, R22 ;  /* 0x00000053095a7223 */ /* 0x002fe20000000016 */
[C---:B------:R-:W-:Y:S01]  /*0df0*/  FFMA R22, R85.reuse, R88, R15 ;  /* 0x0000005855167223 */ /* 0x040fe2000000000f */
[-C--:B------:R-:W-:Y:S01]  /*0e00*/  FFMA R12, R85, R9.reuse, R12 ;  /* 0x00000009550c7223 */ /* 0x080fe2000000000c */
[----:B------:R-:W1:Y:S01]  /*0e10*/  LDS R15, [R77+0xe0] ;  /* 0x0000e0004d0f7984 */ /* 0x000e620000000800 */
[C---:B------:R-:W-:Y:S01]  /*0e20*/  FFMA R14, R84.reuse, R9, R14 ;  /* 0x00000009540e7223 */ /* 0x040fe2000000000e */
[C---:B------:R-:W-:Y:S01]  /*0e30*/  FFMA R13, R9.reuse, R81, R24 ;  /* 0x00000051090d7223 */ /* 0x040fe20000000018 */
[C---:B------:R-:W-:Y:S01]  /*0e40*/  FFMA R93, R9.reuse, R7, R8 ;  /* 0x00000007095d7223 */ /* 0x040fe20000000008 */
[C---:B------:R-:W-:Y:S01]  /*0e50*/  FFMA R10, R9.reuse, R73, R10 ;  /* 0x00000049090a7223 */ /* 0x040fe2000000000a */
[C---:B------:R-:W-:Y:S01]  /*0e60*/  FFMA R99, R9.reuse, R75, R92 ;  /* 0x0000004b09637223 */ /* 0x040fe2000000005c */
[----:B------:R-:W-:Y:S01]  /*0e70*/  FFMA R101, R9, R76, R17 ;  /* 0x0000004c09657223 */ /* 0x000fe20000000011 */
[----:B------:R5:W1:Y:S01]  /*0e80*/  LDS R82, [R86+0xc38] ;  /* 0x000c380056527984 */ /* 0x000a620000000800 */
[-C--:B------:R-:W-:Y:S01]  /*0e90*/  FFMA R24, R84, R88.reuse, R16 ;  /* 0x0000005854187223 */ /* 0x080fe20000000010 */
[----:B------:R-:W-:Y:S01]  /*0ea0*/  FFMA R92, R88, R83, R25 ;  /* 0x00000053585c7223 */ /* 0x000fe20000000019 */
[C---:B--2---:R-:W-:Y:S01]  /*0eb0*/  FFMA R105, R11.reuse, R75, R90 ;  /* 0x0000004b0b697223 */ /* 0x044fe2000000005a */
[----:B------:R-:W-:Y:S01]  /*0ec0*/  FFMA R94, R11, R83, R56 ;  /* 0x000000530b5e7223 */ /* 0x000fe20000000038 */
[----:B------:R-:W2:Y:S01]  /*0ed0*/  LDS R90, [R77+0x100] ;  /* 0x000100004d5a7984 */ /* 0x000ea20000000800 */
[-C--:B------:R-:W-:Y:S01]  /*0ee0*/  FFMA R26, R84, R11.reuse, R55 ;  /* 0x0000000b541a7223 */ /* 0x080fe20000000037 */
[----:B------:R-:W-:Y:S01]  /*0ef0*/  FFMA R16, R85, R11, R52 ;  /* 0x0000000b55107223 */ /* 0x000fe20000000034 */
[CC--:B---3--:R-:W-:Y:S01]  /*0f00*/  FFMA R0, R78.reuse, R88.reuse, R87 ;  /* 0x000000584e007223 */ /* 0x0c8fe20000000057 */
[C---:B------:R-:W-:Y:S01]  /*0f10*/  FFMA R87, R11.reuse, R7, R12 ;  /* 0x000000070b577223 */ /* 0x040fe2000000000c */
[----:B------:R-:W-:Y:S01]  /*0f20*/  FFMA R8, R78, R11, R93 ;  /* 0x0000000b4e087223 */ /* 0x000fe2000000005d */
[----:B------:R-:W-:Y:S01]  /*0f30*/  FFMA R14, R11, R73, R14 ;  /* 0x000000490b0e7223 */ /* 0x000fe2000000000e */
[----:B----4-:R-:W-:Y:S01]  /*0f40*/  FFMA R9, R79, R88, R96 ;  /* 0x000000584f097223 */ /* 0x010fe20000000060 */
[-C--:B------:R-:W-:Y:S01]  /*0f50*/  FFMA R109, R11, R76.reuse, R13 ;  /* 0x0000004c0b6d7223 */ /* 0x080fe2000000000d */
[----:B------:R-:W-:Y:S01]  /*0f60*/  FFMA R10, R79, R11, R10 ;  /* 0x0000000b4f0a7223 */ /* 0x000fe2000000000a */
[----:B-----5:R-:W-:Y:S01]  /*0f70*/  FFMA R96, R23, R83, R66 ;  /* 0x0000005317607223 */ /* 0x020fe20000000042 */
[----:B------:R-:W-:Y:S01]  /*0f80*/  FFMA R86, R85, R23, R65 ;  /* 0x0000001755567223 */ /* 0x000fe20000000041 */
[C---:B------:R-:W-:Y:S01]  /*0f90*/  FFMA R25, R23.reuse, R81, R70 ;  /* 0x0000005117197223 */ /* 0x040fe20000000046 */
[C---:B------:R-:W-:Y:S01]  /*0fa0*/  FFMA R100, R23.reuse, R73, R24 ;  /* 0x0000004917647223 */ /* 0x040fe20000000018 */
[----:B------:R-:W-:Y:S01]  /*0fb0*/  FFMA R111, R23, R76, R21 ;  /* 0x0000004c176f7223 */ /* 0x000fe20000000015 */
[----:B------:R-:W-:Y:S01]  /*0fc0*/  FFMA R13, R79, R23, R98 ;  /* 0x000000174f0d7223 */ /* 0x000fe20000000062 */
[CC--:B0-----:R-:W-:Y:S01]  /*0fd0*/  FFMA R17, R80.reuse, R88.reuse, R95 ;  /* 0x0000005850117223 */ /* 0x0c1fe2000000005f */
[----:B------:R-:W-:Y:S01]  /*0fe0*/  FFMA R95, R11, R81, R58 ;  /* 0x000000510b5f7223 */ /* 0x000fe2000000003a */
[C---:B------:R-:W-:Y:S01]  /*0ff0*/  FFMA R18, R80.reuse, R11, R99 ;  /* 0x0000000b50127223 */ /* 0x040fe20000000063 */
[----:B------:R-:W-:Y:S01]  /*1000*/  FFMA R99, R23, R7, R22 ;  /* 0x0000000717637223 */ /* 0x000fe20000000016 */
[----:B------:R-:W-:Y:S01]  /*1010*/  FFMA R21, R80, R23, R103 ;  /* 0x0000001750157223 */ /* 0x000fe20000000067 */
[----:B-1----:R-:W-:Y:S01]  /*1020*/  FFMA R12, R78, R15, R87 ;  /* 0x0000000f4e0c7223 */ /* 0x002fe20000000057 */
[C---:B------:R-:W-:Y:S01]  /*1030*/  FFMA R93, R15.reuse, R75, R94 ;  /* 0x0000004b0f5d7223 */ /* 0x040fe2000000005e */
[C---:B------:R-:W-:Y:S01]  /*1040*/  FFMA R55, R15.reuse, R81, R69 ;  /* 0x000000510f377223 */ /* 0x040fe20000000045 */
[----:B------:R-:W0:Y:S01]  /*1050*/  LDS R94, [R77+0x140] ;  /* 0x000140004d5e7984 */ /* 0x000e220000000800 */
[----:B------:R-:W-:Y:S01]  /*1060*/  FFMA R52, R84, R15, R71 ;  /* 0x0000000f54347223 */ /* 0x000fe20000000047 */
[----:B------:R-:W-:Y:S01]  /*1070*/  FFMA R56, R15, R83, R68 ;  /* 0x000000530f387223 */ /* 0x000fe20000000044 */
[----:B------:R-:W-:Y:S01]  /*1080*/  FFMA R72, R85, R15, R72 ;  /* 0x0000000f55487223 */ /* 0x000fe20000000048 */
[----:B------:R-:W1:Y:S01]  /*1090*/  LDS R69, [R77+0x160] ;  /* 0x000160004d457984 */ /* 0x000e620000000800 */
[C---:B------:R-:W-:Y:S01]  /*10a0*/  FFMA R19, R82.reuse, R88, R19 ;  /* 0x0000005852137223 */ /* 0x040fe20000000013 */
[----:B------:R-:W-:Y:S01]  /*10b0*/  FFMA R20, R82, R11, R101 ;  /* 0x0000000b52147223 */ /* 0x000fe20000000065 */
[C---:B------:R-:W-:Y:S01]  /*10c0*/  FFMA R88, R84.reuse, R23, R67 ;  /* 0x0000001754587223 */ /* 0x040fe20000000043 */
[-C--:B------:R-:W-:Y:S01]  /*10d0*/  FFMA R101, R23, R75.reuse, R92 ;  /* 0x0000004b17657223 */ /* 0x080fe2000000005c */
[----:B--2---:R-:W-:Y:S01]  /*10e0*/  FFMA R66, R84, R90, R63 ;  /* 0x0000005a54427223 */ /* 0x004fe2000000003f */
[C---:B------:R-:W-:Y:S01]  /*10f0*/  FFMA R87, R90.reuse, R75, R96 ;  /* 0x0000004b5a577223 */ /* 0x040fe20000000060 */
[C---:B------:R-:W-:Y:S01]  /*1100*/  FFMA R63, R90.reuse, R81, R60 ;  /* 0x000000515a3f7223 */ /* 0x040fe2000000003c */
[----:B------:R-:W2:Y:S01]  /*1110*/  LDS R96, [R77+0x120] ;  /* 0x000120004d607984 */ /* 0x000ea20000000800 */
[-C--:B------:R-:W-:Y:S01]  /*1120*/  FFMA R65, R90, R7.reuse, R86 ;  /* 0x000000075a417223 */ /* 0x080fe20000000056 */
[C---:B------:R-:W-:Y:S01]  /*1130*/  FFMA R67, R15.reuse, R7, R16 ;  /* 0x000000070f437223 */ /* 0x040fe20000000010 */
[C---:B------:R-:W-:Y:S01]  /*1140*/  FFMA R58, R15.reuse, R73, R26 ;  /* 0x000000490f3a7223 */ /* 0x040fe2000000001a */
[----:B------:R-:W3:Y:S01]  /*1150*/  LDS R60, [R77+0x180] ;  /* 0x000180004d3c7984 */ /* 0x000ee20000000800 */
[-C--:B------:R-:W-:Y:S01]  /*1160*/  FFMA R95, R15, R76.reuse, R95 ;  /* 0x0000004c0f5f7223 */ /* 0x080fe2000000005f */
[-C--:B------:R-:W-:Y:S01]  /*1170*/  FFMA R14, R79, R15.reuse, R14 ;  /* 0x0000000f4f0e7223 */ /* 0x080fe2000000000e */
[-C--:B------:R-:W-:Y:S01]  /*1180*/  FFMA R22, R80, R15.reuse, R105 ;  /* 0x0000000f50167223 */ /* 0x080fe20000000069 */
[----:B------:R-:W4:Y:S01]  /*1190*/  LDS R86, [R77+0x1a0] ;  /* 0x0001a0004d567984 */ /* 0x000f220000000800 */
[----:B------:R-:W-:Y:S01]  /*11a0*/  FFMA R24, R82, R15, R109 ;  /* 0x0000000f52187223 */ /* 0x000fe2000000006d */
[C---:B------:R-:W-:Y:S01]  /*11b0*/  FFMA R68, R90.reuse, R83, R61 ;  /* 0x000000535a447223 */ /* 0x040fe2000000003d */
[C---:B------:R-:W-:Y:S01]  /*11c0*/  FFMA R71, R90.reuse, R76, R25 ;  /* 0x0000004c5a477223 */ /* 0x040fe20000000019 */
[-C--:B------:R-:W-:Y:S01]  /*11d0*/  FFMA R64, R85, R90.reuse, R64 ;  /* 0x0000005a55407223 */ /* 0x080fe20000000040 */
[----:B------:R-:W-:Y:S01]  /*11e0*/  FFMA R70, R90, R73, R88 ;  /* 0x000000495a467223 */ /* 0x000fe20000000058 */
[-C--:B------:R-:W-:Y:S01]  /*11f0*/  FFMA R15, R78, R90.reuse, R99 ;  /* 0x0000005a4e0f7223 */ /* 0x080fe20000000063 */
[-C--:B------:R-:W-:Y:S01]  /*1200*/  FFMA R16, R79, R90.reuse, R100 ;  /* 0x0000005a4f107223 */ /* 0x080fe20000000064 */
[-C--:B------:R-:W-:Y:S01]  /*1210*/  FFMA R25, R80, R90.reuse, R101 ;  /* 0x0000005a50197223 */ /* 0x080fe20000000065 */
[----:B------:R-:W-:Y:S01]  /*1220*/  FFMA R26, R82, R90, R111 ;  /* 0x0000005a521a7223 */ /* 0x000fe2000000006f */
[-C--:B------:R-:W-:Y:S01]  /*1230*/  FFMA R11, R78, R23.reuse, R97 ;  /* 0x000000174e0b7223 */ /* 0x080fe20000000061 */
[----:B------:R-:W-:Y:S01]  /*1240*/  FFMA R23, R82, R23, R107 ;  /* 0x0000001752177223 */ /* 0x000fe2000000006b */
[CC--:B0-----:R-:W-:Y:S01]  /*1250*/  FFMA R61, R85.reuse, R94.reuse, R54 ;  /* 0x0000005e553d7223 */ /* 0x0c1fe20000000036 */
[-C--:B------:R-:W-:Y:S01]  /*1260*/  FFMA R90, R84, R94.reuse, R50 ;  /* 0x0000005e545a7223 */ /* 0x080fe20000000032 */
[----:B------:R-:W-:Y:S01]  /*1270*/  FFMA R65, R78, R94, R65 ;  /* 0x0000005e4e417223 */ /* 0x000fe20000000041 */
[CC--:B-1----:R-:W-:Y:S01]  /*1280*/  FFMA R88, R84.reuse, R69.reuse, R49 ;  /* 0x0000004554587223 */ /* 0x0c2fe20000000031 */
[CC--:B--2---:R-:W-:Y:S01]  /*1290*/  FFMA R92, R85.reuse, R96.reuse, R51 ;  /* 0x00000060555c7223 */ /* 0x0c4fe20000000033 */
[C---:B------:R-:W-:Y:S01]  /*12a0*/  FFMA R51, R85.reuse, R69, R62 ;  /* 0x0000004555337223 */ /* 0x040fe2000000003e */
[----:B------:R-:W-:Y:S01]  /*12b0*/  FFMA R98, R84, R96, R45 ;  /* 0x0000006054627223 */ /* 0x000fe2000000002d */
[----:B------:R-:W-:Y:S01]  /*12c0*/  FFMA R100, R96, R83, R27 ;  /* 0x0000005360647223 */ /* 0x000fe2000000001b */
[CC--:B---3--:R-:W-:Y:S01]  /*12d0*/  FFMA R54, R85.reuse, R60.reuse, R57 ;  /* 0x0000003c55367223 */ /* 0x0c8fe20000000039 */
[----:B------:R-:W-:Y:S01]  /*12e0*/  FFMA R50, R84, R60, R47 ;  /* 0x0000003c54327223 */ /* 0x000fe2000000002f */
[C---:B------:R-:W-:Y:S01]  /*12f0*/  FFMA R57, R96.reuse, R76, R55 ;  /* 0x0000004c60397223 */ /* 0x040fe20000000037 */
[----:B------:R-:W-:Y:S01]  /*1300*/  FFMA R27, R96, R81, R28 ;  /* 0x00000051601b7223 */ /* 0x000fe2000000001c */
[-C--:B----4-:R-:W-:Y:S01]  /*1310*/  FFMA R62, R85, R86.reuse, R53 ;  /* 0x00000056553e7223 */ /* 0x090fe20000000035 */
[----:B------:R-:W-:Y:S01]  /*1320*/  FFMA R84, R84, R86, R39 ;  /* 0x0000005654547223 */ /* 0x000fe20000000027 */
[C---:B------:R-:W-:Y:S01]  /*1330*/  FFMA R102, R96.reuse, R73, R52 ;  /* 0x0000004960667223 */ /* 0x040fe20000000034 */
[C---:B------:R-:W-:Y:S01]  /*1340*/  FFMA R53, R96.reuse, R75, R56 ;  /* 0x0000004b60357223 */ /* 0x040fe20000000038 */
[-C--:B------:R-:W-:Y:S01]  /*1350*/  FFMA R55, R79, R96.reuse, R58 ;  /* 0x000000604f377223 */ /* 0x080fe2000000003a */
[----:B------:R-:W-:Y:S01]  /*1360*/  FFMA R39, R96, R7, R72 ;  /* 0x0000000760277223 */ /* 0x000fe20000000048 */
[-C--:B------:R-:W-:Y:S01]  /*1370*/  FFMA R52, R78, R96.reuse, R67 ;  /* 0x000000604e347223 */ /* 0x080fe20000000043 */
[-C--:B------:R-:W-:Y:S01]  /*1380*/  FFMA R56, R80, R96.reuse, R93 ;  /* 0x0000006050387223 */ /* 0x080fe2000000005d */
[----:B------:R-:W-:Y:S01]  /*1390*/  FFMA R58, R82, R96, R95 ;  /* 0x00000060523a7223 */ /* 0x000fe2000000005f */
[CC--:B------:R-:W-:Y:S01]  /*13a0*/  FFMA R28, R94.reuse, R83.reuse, R29 ;  /* 0x000000535e1c7223 */ /* 0x0c0fe2000000001d */
[C---:B------:R-:W-:Y:S01]  /*13b0*/  FFMA R96, R69.reuse, R83, R30 ;  /* 0x0000005345607223 */ /* 0x040fe2000000001e */
[----:B------:R-:W-:Y:S01]  /*13c0*/  FFMA R29, R94, R81, R31 ;  /* 0x000000515e1d7223 */ /* 0x000fe2000000001f */
[----:B------:R-:W-:Y:S01]  /*13d0*/  FFMA R30, R60, R83, R33 ;  /* 0x000000533c1e7223 */ /* 0x000fe20000000021 */
[----:B------:R-:W0:Y:S01]  /*13e0*/  LDS R31, [R77+0x1c0] ;  /* 0x0001c0004d1f7984 */ /* 0x000e220000000800 */
[----:B------:R-:W-:Y:S01]  /*13f0*/  FFMA R72, R78, R69, R39 ;  /* 0x000000454e487223 */ /* 0x000fe20000000027 */
[----:B------:R-:W-:Y:S01]  /*1400*/  FFMA R34, R86, R83, R34 ;  /* 0x0000005356227223 */ /* 0x000fe20000000022 */
[C---:B------:R-:W-:Y:S01]  /*1410*/  FFMA R45, R69.reuse, R81, R32 ;  /* 0x00000051452d7223 */ /* 0x040fe20000000020 */
[----:B------:R-:W1:Y:S01]  /*1420*/  LDS R33, [R77+0x1e0] ;  /* 0x0001e0004d217984 */ /* 0x000e620000000800 */
[C---:B------:R-:W-:Y:S01]  /*1430*/  FFMA R47, R94.reuse, R7, R64 ;  /* 0x000000075e2f7223 */ /* 0x040fe20000000040 */
[C---:B------:R-:W-:Y:S01]  /*1440*/  FFMA R32, R94.reuse, R73, R66 ;  /* 0x000000495e207223 */ /* 0x040fe20000000042 */
[----:B------:R-:W-:Y:S01]  /*1450*/  FFMA R85, R94, R75, R68 ;  /* 0x0000004b5e557223 */ /* 0x000fe20000000044 */
[----:B------:R-:W2:Y:S01]  /*1460*/  LDS R39, [R77+0x200] ;  /* 0x000200004d277984 */ /* 0x000ea20000000800 */
[C---:B------:R-:W-:Y:S01]  /*1470*/  FFMA R66, R80.reuse, R94, R87 ;  /* 0x0000005e50427223 */ /* 0x040fe20000000057 */
[C---:B------:R-:W-:Y:S01]  /*1480*/  FFMA R49, R69.reuse, R7, R92 ;  /* 0x0000000745317223 */ /* 0x040fe2000000005c */
[C---:B------:R-:W-:Y:S01]  /*1490*/  FFMA R98, R69.reuse, R73, R98 ;  /* 0x0000004945627223 */ /* 0x040fe20000000062 */
[----:B------:R3:W4:Y:S01]  /*14a0*/  LDS R83, [R77+0x220] ;  /* 0x000220004d537984 */ /* 0x0007220000000800 */
[C---:B------:R-:W-:Y:S01]  /*14b0*/  FFMA R87, R69.reuse, R75, R100 ;  /* 0x0000004b45577223 */ /* 0x040fe20000000064 */
[----:B------:R-:W-:Y:S01]  /*14c0*/  FFMA R95, R69, R76, R27 ;  /* 0x0000004c455f7223 */ /* 0x000fe2000000001b */
[----:B------:R-:W-:Y:S01]  /*14d0*/  FFMA R68, R80, R69, R53 ;  /* 0x0000004550447223 */ /* 0x000fe20000000035 */
[C---:B------:R-:W-:Y:S01]  /*14e0*/  FFMA R35, R60.reuse, R81, R35 ;  /* 0x000000513c237223 */ /* 0x040fe20000000023 */
[CC--:B------:R-:W-:Y:S01]  /*14f0*/  FFMA R67, R79.reuse, R94.reuse, R70 ;  /* 0x0000005e4f437223 */ /* 0x0c0fe20000000046 */
[----:B------:R-:W-:Y:S01]  /*1500*/  FFMA R53, R60, R7, R61 ;  /* 0x000000073c357223 */ /* 0x000fe2000000003d */
[----:B------:R-:W-:Y:S01]  /*1510*/  FFMA R81, R86, R81, R36 ;  /* 0x0000005156517223 */ /* 0x000fe20000000024 */
[----:B------:R-:W-:Y:S01]  /*1520*/  FFMA R70, R82, R94, R71 ;  /* 0x0000005e52467223 */ /* 0x000fe20000000047 */
[-C--:B------:R-:W-:Y:S01]  /*1530*/  FFMA R64, R78, R60.reuse, R47 ;  /* 0x0000003c4e407223 */ /* 0x080fe2000000002f */
[----:B------:R-:W-:Y:S01]  /*1540*/  FFMA R61, R80, R60, R85 ;  /* 0x0000003c503d7223 */ /* 0x000fe20000000055 */
[C---:B------:R-:W-:Y:S01]  /*1550*/  FFMA R71, R79.reuse, R69, R102 ;  /* 0x000000454f477223 */ /* 0x040fe20000000066 */
[----:B------:R-:W-:Y:S01]  /*1560*/  FFMA R97, R60, R75, R28 ;  /* 0x0000004b3c617223 */ /* 0x000fe2000000001c */
[C---:B------:R-:W-:Y:S01]  /*1570*/  FFMA R47, R86.reuse, R7, R51 ;  /* 0x00000007562f7223 */ /* 0x040fe20000000033 */
[----:B------:R-:W-:Y:S01]  /*1580*/  FFMA R85, R86, R76, R45 ;  /* 0x0000004c56557223 */ /* 0x000fe2000000002d */
[----:B------:R-:W-:Y:S01]  /*1590*/  FFMA R69, R82, R69, R57 ;  /* 0x0000004552457223 */ /* 0x000fe20000000039 */
[C---:B------:R-:W-:Y:S01]  /*15a0*/  FFMA R88, R86.reuse, R73, R88 ;  /* 0x0000004956587223 */ /* 0x040fe20000000058 */
[----:B---3--:R-:W-:Y:S01]  /*15b0*/  FFMA R77, R86, R75, R96 ;  /* 0x0000004b564d7223 */ /* 0x008fe20000000060 */
[-C--:B------:R-:W-:Y:S01]  /*15c0*/  FFMA R51, R78, R86.reuse, R49 ;  /* 0x000000564e337223 */ /* 0x080fe20000000031 */
[CC--:B------:R-:W-:Y:S01]  /*15d0*/  FFMA R45, R79.reuse, R86.reuse, R98 ;  /* 0x000000564f2d7223 */ /* 0x0c0fe20000000062 */
[-C--:B------:R-:W-:Y:S01]  /*15e0*/  FFMA R27, R80, R86.reuse, R87 ;  /* 0x00000056501b7223 */ /* 0x080fe20000000057 */
[----:B------:R-:W-:Y:S01]  /*15f0*/  FFMA R28, R82, R86, R95 ;  /* 0x00000056521c7223 */ /* 0x000fe2000000005f */
[----:B------:R-:W-:Y:S01]  /*1600*/  FFMA R90, R60, R73, R90 ;  /* 0x000000493c5a7223 */ /* 0x000fe2000000005a */
[-C--:B------:R-:W-:Y:S01]  /*1610*/  FFMA R93, R94, R76.reuse, R63 ;  /* 0x0000004c5e5d7223 */ /* 0x080fe2000000003f */
[----:B------:R-:W-:Y:S01]  /*1620*/  FFMA R99, R60, R76, R29 ;  /* 0x0000004c3c637223 */ /* 0x000fe2000000001d */
[----:B------:R-:W-:-:S02]  /*1630*/  FFMA R63, R79, R60, R32 ;  /* 0x0000003c4f3f7223 */ /* 0x000fc40000000020 */
[----:B------:R-:W-:Y:S01]  /*1640*/  FFMA R60, R82, R60, R93 ;  /* 0x0000003c523c7223 */ /* 0x000fe2000000005d */
[-C--:B0-----:R-:W-:Y:S01]  /*1650*/  FFMA R57, R7, R31.reuse, R54 ;  /* 0x0000001f07397223 */ /* 0x081fe20000000036 */
[----:B------:R-:W-:Y:S01]  /*1660*/  FFMA R36, R73, R31, R50 ;  /* 0x0000001f49247223 */ /* 0x000fe20000000032 */
[C---:B------:R-:W-:Y:S01]  /*1670*/  FFMA R86, R31.reuse, R75, R30 ;  /* 0x0000004b1f567223 */ /* 0x040fe2000000001e */
[-C--:B------:R-:W-:Y:S01]  /*1680*/  FFMA R35, R31, R76.reuse, R35 ;  /* 0x0000004c1f237223 */ /* 0x080fe20000000023 */
[-C--:B-1----:R-:W-:Y:S01]  /*1690*/  FFMA R7, R7, R33.reuse, R62 ;  /* 0x0000002107077223 */ /* 0x082fe2000000003e */
[----:B------:R-:W-:Y:S01]  /*16a0*/  FFMA R84, R73, R33, R84 ;  /* 0x0000002149547223 */ /* 0x000fe20000000054 */
[C---:B------:R-:W-:Y:S01]  /*16b0*/  FFMA R34, R33.reuse, R75, R34 ;  /* 0x0000004b21227223 */ /* 0x040fe20000000022 */
[----:B------:R-:W-:Y:S01]  /*16c0*/  FFMA R81, R33, R76, R81 ;  /* 0x0000004c21517223 */ /* 0x000fe20000000051 */
[-C--:B------:R-:W-:Y:S01]  /*16d0*/  FFMA R62, R78, R33.reuse, R47 ;  /* 0x000000214e3e7223 */ /* 0x080fe2000000002f */
[CC--:B------:R-:W-:Y:S01]  /*16e0*/  FFMA R49, R79.reuse, R33.reuse, R88 ;  /* 0x000000214f317223 */ /* 0x0c0fe20000000058 */
[-C--:B------:R-:W-:Y:S01]  /*16f0*/  FFMA R30, R80, R33.reuse, R77 ;  /* 0x00000021501e7223 */ /* 0x080fe2000000004d */
[----:B------:R-:W-:Y:S01]  /*1700*/  FFMA R32, R82, R33, R85 ;  /* 0x0000002152207223 */ /* 0x000fe20000000055 */
[-C--:B------:R-:W-:Y:S01]  /*1710*/  FFMA R54, R78, R31.reuse, R53 ;  /* 0x0000001f4e367223 */ /* 0x080fe20000000035 */
[CC--:B------:R-:W-:Y:S01]  /*1720*/  FFMA R50, R79.reuse, R31.reuse, R90 ;  /* 0x0000001f4f327223 */ /* 0x0c0fe2000000005a */
[----:B------:R-:W-:Y:S01]  /*1730*/  FFMA R29, R80, R31, R97 ;  /* 0x0000001f501d7223 */ /* 0x000fe20000000061 */
[-C--:B--2---:R-:W-:Y:S01]  /*1740*/  FFMA R57, R78, R39.reuse, R57 ;  /* 0x000000274e397223 */ /* 0x084fe20000000039 */
[----:B------:R-:W-:Y:S01]  /*1750*/  FFMA R47, R79, R39, R36 ;  /* 0x000000274f2f7223 */ /* 0x000fe20000000024 */
[C---:B------:R-:W-:Y:S01]  /*1760*/  FFMA R33, R39.reuse, R80, R86 ;  /* 0x0000005027217223 */ /* 0x040fe20000000056 */
[----:B------:R-:W-:Y:S01]  /*1770*/  FFMA R35, R39, R82, R35 ;  /* 0x0000005227237223 */ /* 0x000fe20000000023 */
[----:B------:R-:W-:Y:S01]  /*1780*/  FFMA R31, R82, R31, R99 ;  /* 0x0000001f521f7223 */ /* 0x000fe20000000063 */
[-C--:B----4-:R-:W-:Y:S01]  /*1790*/  FFMA R53, R78, R83.reuse, R7 ;  /* 0x000000534e357223 */ /* 0x090fe20000000007 */
[----:B------:R-:W-:Y:S01]  /*17a0*/  FFMA R39, R79, R83, R84 ;  /* 0x000000534f277223 */ /* 0x000fe20000000054 */
[C---:B------:R-:W-:Y:S01]  /*17b0*/  FFMA R34, R83.reuse, R80, R34 ;  /* 0x0000005053227223 */ /* 0x040fe20000000022 */
[----:B------:R-:W-:Y:S01]  /*17c0*/  FFMA R36, R83, R82, R81 ;  /* 0x0000005253247223 */ /* 0x000fe20000000051 */
[----:B------:R-:W-:Y:S06]  /*17d0*/  @P1 BRA `(.L_x_4) ;  /* 0xfffffff000d01947 */ /* 0x000fec000383ffff */
[----:B------:R-:W-:-:S04]  /*17e0*/  IADD3 R48, PT, PT, R48, 0x1, RZ ;  /* 0x0000000130307810 */ /* 0x000fc80007ffe0ff */
[----:B------:R-:W-:-:S13]  /*17f0*/  ISETP.NE.AND P1, PT, R48, 0x3, PT ;  /* 0x000000033000780c */ /* 0x000fda0003f25270 */
[----:B------:R-:W-:Y:S05]  /*1800*/  @P1 BRA `(.L_x_5) ;  /* 0xffffffec00981947 */ /* 0x000fea000383ffff */
[----:B------:R-:W-:-:S04]  /*1810*/  IADD3 R44, PT, PT, R44, 0x1, RZ ;  /* 0x000000012c2c7810 */ /* 0x000fc80007ffe0ff */
[----:B------:R-:W-:-:S13]  /*1820*/  ISETP.NE.AND P1, PT, R44, 0x20, PT ;  /* 0x000000202c00780c */ /* 0x000fda0003f25270 */
[----:B------:R-:W-:Y:S05]  /*1830*/  @P1 BRA `(.L_x_6) ;  /* 0xffffffec007c1947 */ /* 0x000fea000383ffff */
[----:B------:R-:W0:Y:S01]  /*1840*/  LDC.64 R6, c[0x0][0x390] ;  /* 0x0000e400ff067b82 */ /* 0x000e220000000a00 */
[----:B------:R-:W-:Y:S01]  /*1850*/  IMAD R3, R3, 0x6200, R4 ;  /* 0x0000620003037824 */ /* 0x000fe200078e0204 */
[----:B------:R-:W-:-:S03]  /*1860*/  LOP3.LUT R2, R2, 0x310, RZ, 0xc0, !PT ;  /* 0x0000031002027812 */ /* 0x000fc600078ec0ff */
[----:B------:R-:W-:-:S05]  /*1870*/  IMAD R3, R38, 0x620, R3 ;  /* 0x0000062026037824 */ /* 0x000fca00078e0203 */
[----:B------:R-:W-:-:S05]  /*1880*/  IADD3 R3, PT, PT, R2, R3, R37 ;  /* 0x0000000302037210 */ /* 0x000fca0007ffe025 */
[----:B0-----:R-:W-:-:S05]  /*1890*/  IMAD.WIDE.U32 R6, R3, 0x4, R6 ;  /* 0x0000000403067825 */ /* 0x001fca00078e0006 */
[----:B------:R-:W-:Y:S04]  /*18a0*/  STG.E desc[UR4][R6.64], R0 ;  /* 0x0000000006007986 */ /* 0x000fe8000c101904 */
        /* <DEDUP_REMOVED lines=54> */
[----:B------:R-:W-:Y:S01]  /*1c10*/  STG.E desc[UR4][R6.64+0x31cea0], R36 ;  /* 0x31cea02406007986 */ /* 0x000fe2000c101904 */
[----:B------:R-:W-:Y:S05]  /*1c20*/  EXIT ;  /* 0x000000000000794d */ /* 0x000fea0003800000 */
.L_x_7:
[----:B------:R-:W-:-:S00]  /*1c30*/  BRA `(.L_x_7) ;  /* 0xfffffffc00fc7947 */ /* 0x000fc0000383ffff */
[----:B------:R-:W-:-:S00]  /*1c40*/  NOP ;  /* 0x0000000000007918 */ /* 0x000fc00000000000 */
        /* <DEDUP_REMOVED lines=11> */
.L_x_8:


//--------------------- .nv.shared.candidate5     --------------------------
	.section	.nv.shared.candidate5,"aw",@nobits
	.sectionflags	@""
	.align	4
.nv.shared.candidate5:
	.zero		11264


//--------------------- .nv.shared.reserved.0     --------------------------
	.section	.nv.shared.reserved.0,"aw",@nobits
	.weak		__nv_reservedSMEM_offset_0_alias
	.size		__nv_reservedSMEM_offset_0_alias, 0, 64
	.other		__nv_reservedSMEM_offset_0_alias,@"STO_CUDA_RESERVED_SHARED STV_DEFAULT"
__nv_reservedSMEM_offset_0_alias:
	.zero		0
	.zero		64


//--------------------- .nv.constant0.candidate5  --------------------------
	.section	.nv.constant0.candidate5,"a",@progbits
	.sectionflags	@""
	.align	4
.nv.constant0.candidate5:
	.zero		920


//--------------------- SYMBOLS --------------------------

	.type		.nv.reservedSmem.offset0,@object
	.size		.nv.reservedSmem.offset0,0x4
	.type		.nv.reservedSmem.cap,@object
	.size		.nv.reservedSmem.cap,0x4
